//
// Generated by NVIDIA NVVM Compiler
//
// Compiler Build ID: CL-36424714
// Cuda compilation tools, release 13.0, V13.0.88
// Based on NVVM 20.0.0
//

.version 9.0
.target sm_100
.address_size 64

	// .globl	_Z23BitBoard_cuda_kernel_b2jjPjS_mS_jP4condP5local
.global .align 8 .b8 dlocal[280];
// _ZZ23BitBoard_cuda_kernel_b2jjPjS_mS_jP4condP5localE4down has been demoted
// _ZZ23BitBoard_cuda_kernel_b2jjPjS_mS_jP4condP5localE4left has been demoted
// _ZZ23BitBoard_cuda_kernel_b2jjPjS_mS_jP4condP5localE5right has been demoted
// _ZZ23BitBoard_cuda_kernel_b2jjPjS_mS_jP4condP5localE6bitmap has been demoted
// _ZZ23BitBoard_cuda_kernel_b2jjPjS_mS_jP4condP5localE3sum has been demoted
// _ZZ23BitBoard_cuda_kernel_b2jjPjS_mS_jP4condP5localE4usum has been demoted
// _ZZ23BitBoard_cuda_kernel_b1jjPjS_mjP4condP5localE4down has been demoted
// _ZZ23BitBoard_cuda_kernel_b1jjPjS_mjP4condP5localE4left has been demoted
// _ZZ23BitBoard_cuda_kernel_b1jjPjS_mjP4condP5localE5right has been demoted
// _ZZ23BitBoard_cuda_kernel_b1jjPjS_mjP4condP5localE6bitmap has been demoted
// _ZZ23BitBoard_cuda_kernel_b1jjPjS_mjP4condP5localE3sum has been demoted
// _ZZ23BitBoard_cuda_kernel_b1jjPjS_mjP4condP5localE4usum has been demoted

.visible .entry _Z23BitBoard_cuda_kernel_b2jjPjS_mS_jP4condP5local(
	.param .u32 _Z23BitBoard_cuda_kernel_b2jjPjS_mS_jP4condP5local_param_0,
	.param .u32 _Z23BitBoard_cuda_kernel_b2jjPjS_mS_jP4condP5local_param_1,
	.param .u64 .ptr .align 1 _Z23BitBoard_cuda_kernel_b2jjPjS_mS_jP4condP5local_param_2,
	.param .u64 .ptr .align 1 _Z23BitBoard_cuda_kernel_b2jjPjS_mS_jP4condP5local_param_3,
	.param .u64 _Z23BitBoard_cuda_kernel_b2jjPjS_mS_jP4condP5local_param_4,
	.param .u64 .ptr .align 1 _Z23BitBoard_cuda_kernel_b2jjPjS_mS_jP4condP5local_param_5,
	.param .u32 _Z23BitBoard_cuda_kernel_b2jjPjS_mS_jP4condP5local_param_6,
	.param .u64 .ptr .align 1 _Z23BitBoard_cuda_kernel_b2jjPjS_mS_jP4condP5local_param_7,
	.param .u64 .ptr .align 1 _Z23BitBoard_cuda_kernel_b2jjPjS_mS_jP4condP5local_param_8
)
{
	.local .align 4 .b8 	__local_depot0[108];
	.reg .b64 	%SP;
	.reg .b64 	%SPL;
	.reg .pred 	%p<62>;
	.reg .b32 	%r<349>;
	.reg .b64 	%rd<138>;
	// demoted variable
	.shared .align 4 .b8 _ZZ23BitBoard_cuda_kernel_b2jjPjS_mS_jP4condP5localE4down[3840];
	// demoted variable
	.shared .align 4 .b8 _ZZ23BitBoard_cuda_kernel_b2jjPjS_mS_jP4condP5localE4left[3840];
	// demoted variable
	.shared .align 4 .b8 _ZZ23BitBoard_cuda_kernel_b2jjPjS_mS_jP4condP5localE5right[3840];
	// demoted variable
	.shared .align 4 .b8 _ZZ23BitBoard_cuda_kernel_b2jjPjS_mS_jP4condP5localE6bitmap[3840];
	// demoted variable
	.shared .align 4 .b8 _ZZ23BitBoard_cuda_kernel_b2jjPjS_mS_jP4condP5localE3sum[384];
	// demoted variable
	.shared .align 4 .b8 _ZZ23BitBoard_cuda_kernel_b2jjPjS_mS_jP4condP5localE4usum[384];
	mov.u64 	%SPL, __local_depot0;
	ld.param.u32 	%r116, [_Z23BitBoard_cuda_kernel_b2jjPjS_mS_jP4condP5local_param_0];
	ld.param.u32 	%r117, [_Z23BitBoard_cuda_kernel_b2jjPjS_mS_jP4condP5local_param_1];
	ld.param.u64 	%rd16, [_Z23BitBoard_cuda_kernel_b2jjPjS_mS_jP4condP5local_param_3];
	ld.param.u64 	%rd17, [_Z23BitBoard_cuda_kernel_b2jjPjS_mS_jP4condP5local_param_4];
	ld.param.u64 	%rd18, [_Z23BitBoard_cuda_kernel_b2jjPjS_mS_jP4condP5local_param_5];
	ld.param.u32 	%r118, [_Z23BitBoard_cuda_kernel_b2jjPjS_mS_jP4condP5local_param_6];
	ld.param.u64 	%rd19, [_Z23BitBoard_cuda_kernel_b2jjPjS_mS_jP4condP5local_param_7];
	ld.param.u64 	%rd20, [_Z23BitBoard_cuda_kernel_b2jjPjS_mS_jP4condP5local_param_8];
	cvta.to.global.u64 	%rd1, %rd18;
	cvta.to.global.u64 	%rd2, %rd20;
	cvta.to.global.u64 	%rd21, %rd19;
	add.u64 	%rd3, %SPL, 0;
	mov.b32 	%r119, -1;
	shl.b32 	%r120, %r119, %r116;
	not.b32 	%r1, %r120;
	mov.u32 	%r2, %tid.x;
	mov.u32 	%r3, %ctaid.x;
	mov.u32 	%r121, %ntid.x;
	mad.lo.s32 	%r4, %r3, %r121, %r2;
	cvt.u64.u32 	%rd23, %r4;
	mul.wide.u32 	%rd24, %r4, 12;
	add.s64 	%rd25, %rd21, %rd24;
	ld.global.u32 	%r122, [%rd25];
	mul.lo.s32 	%r123, %r2, 40;
	mov.u32 	%r124, _ZZ23BitBoard_cuda_kernel_b2jjPjS_mS_jP4condP5localE4down;
	add.s32 	%r5, %r124, %r123;
	st.shared.u32 	[%r5], %r122;
	ld.global.u32 	%r125, [%rd25+4];
	mov.u32 	%r126, _ZZ23BitBoard_cuda_kernel_b2jjPjS_mS_jP4condP5localE4left;
	add.s32 	%r6, %r126, %r123;
	st.shared.u32 	[%r6], %r125;
	ld.global.u32 	%r127, [%rd25+8];
	mov.u32 	%r128, _ZZ23BitBoard_cuda_kernel_b2jjPjS_mS_jP4condP5localE5right;
	add.s32 	%r7, %r128, %r123;
	st.shared.u32 	[%r7], %r127;
	or.b32  	%r129, %r125, %r122;
	or.b32  	%r130, %r129, %r127;
	not.b32 	%r131, %r130;
	and.b32  	%r132, %r131, %r1;
	mov.u32 	%r133, _ZZ23BitBoard_cuda_kernel_b2jjPjS_mS_jP4condP5localE6bitmap;
	add.s32 	%r8, %r133, %r123;
	st.shared.u32 	[%r8], %r132;
	setp.le.u64 	%p1, %rd17, %rd23;
	shl.b32 	%r134, %r2, 2;
	mov.u32 	%r135, _ZZ23BitBoard_cuda_kernel_b2jjPjS_mS_jP4condP5localE3sum;
	add.s32 	%r9, %r135, %r134;
	mov.u32 	%r136, _ZZ23BitBoard_cuda_kernel_b2jjPjS_mS_jP4condP5localE4usum;
	add.s32 	%r10, %r136, %r134;
	@%p1 bra 	$L__BB0_76;
	setp.eq.s32 	%p2, %r118, 0;
	@%p2 bra 	$L__BB0_14;
	mul.lo.s32 	%r11, %r118, %r4;
	and.b32  	%r12, %r118, 15;
	setp.lt.u32 	%p3, %r118, 16;
	mov.b32 	%r316, 0;
	@%p3 bra 	$L__BB0_5;
	and.b32  	%r316, %r118, -16;
	mov.b32 	%r326, 0;
$L__BB0_4:
	.pragma "nounroll";
	add.s32 	%r140, %r326, %r11;
	mul.wide.u32 	%rd26, %r140, 4;
	add.s64 	%rd27, %rd1, %rd26;
	ld.global.u32 	%r141, [%rd27];
	mul.wide.u32 	%rd28, %r326, 4;
	add.s64 	%rd29, %rd3, %rd28;
	st.local.u32 	[%rd29], %r141;
	add.s32 	%r142, %r140, 1;
	mul.wide.u32 	%rd30, %r142, 4;
	add.s64 	%rd31, %rd1, %rd30;
	ld.global.u32 	%r143, [%rd31];
	st.local.u32 	[%rd29+4], %r143;
	add.s32 	%r144, %r140, 2;
	mul.wide.u32 	%rd32, %r144, 4;
	add.s64 	%rd33, %rd1, %rd32;
	ld.global.u32 	%r145, [%rd33];
	st.local.u32 	[%rd29+8], %r145;
	add.s32 	%r146, %r140, 3;
	mul.wide.u32 	%rd34, %r146, 4;
	add.s64 	%rd35, %rd1, %rd34;
	ld.global.u32 	%r147, [%rd35];
	st.local.u32 	[%rd29+12], %r147;
	add.s32 	%r148, %r140, 4;
	mul.wide.u32 	%rd36, %r148, 4;
	add.s64 	%rd37, %rd1, %rd36;
	ld.global.u32 	%r149, [%rd37];
	st.local.u32 	[%rd29+16], %r149;
	add.s32 	%r150, %r140, 5;
	mul.wide.u32 	%rd38, %r150, 4;
	add.s64 	%rd39, %rd1, %rd38;
	ld.global.u32 	%r151, [%rd39];
	st.local.u32 	[%rd29+20], %r151;
	add.s32 	%r152, %r140, 6;
	mul.wide.u32 	%rd40, %r152, 4;
	add.s64 	%rd41, %rd1, %rd40;
	ld.global.u32 	%r153, [%rd41];
	st.local.u32 	[%rd29+24], %r153;
	add.s32 	%r154, %r140, 7;
	mul.wide.u32 	%rd42, %r154, 4;
	add.s64 	%rd43, %rd1, %rd42;
	ld.global.u32 	%r155, [%rd43];
	st.local.u32 	[%rd29+28], %r155;
	add.s32 	%r156, %r140, 8;
	mul.wide.u32 	%rd44, %r156, 4;
	add.s64 	%rd45, %rd1, %rd44;
	ld.global.u32 	%r157, [%rd45];
	st.local.u32 	[%rd29+32], %r157;
	add.s32 	%r158, %r140, 9;
	mul.wide.u32 	%rd46, %r158, 4;
	add.s64 	%rd47, %rd1, %rd46;
	ld.global.u32 	%r159, [%rd47];
	st.local.u32 	[%rd29+36], %r159;
	add.s32 	%r160, %r140, 10;
	mul.wide.u32 	%rd48, %r160, 4;
	add.s64 	%rd49, %rd1, %rd48;
	ld.global.u32 	%r161, [%rd49];
	st.local.u32 	[%rd29+40], %r161;
	add.s32 	%r162, %r140, 11;
	mul.wide.u32 	%rd50, %r162, 4;
	add.s64 	%rd51, %rd1, %rd50;
	ld.global.u32 	%r163, [%rd51];
	st.local.u32 	[%rd29+44], %r163;
	add.s32 	%r164, %r140, 12;
	mul.wide.u32 	%rd52, %r164, 4;
	add.s64 	%rd53, %rd1, %rd52;
	ld.global.u32 	%r165, [%rd53];
	st.local.u32 	[%rd29+48], %r165;
	add.s32 	%r166, %r140, 13;
	mul.wide.u32 	%rd54, %r166, 4;
	add.s64 	%rd55, %rd1, %rd54;
	ld.global.u32 	%r167, [%rd55];
	st.local.u32 	[%rd29+52], %r167;
	add.s32 	%r168, %r140, 14;
	mul.wide.u32 	%rd56, %r168, 4;
	add.s64 	%rd57, %rd1, %rd56;
	ld.global.u32 	%r169, [%rd57];
	st.local.u32 	[%rd29+56], %r169;
	add.s32 	%r170, %r140, 15;
	mul.wide.u32 	%rd58, %r170, 4;
	add.s64 	%rd59, %rd1, %rd58;
	ld.global.u32 	%r171, [%rd59];
	st.local.u32 	[%rd29+60], %r171;
	add.s32 	%r326, %r326, 16;
	setp.eq.s32 	%p4, %r326, %r316;
	@%p4 bra 	$L__BB0_5;
	bra.uni 	$L__BB0_4;
$L__BB0_5:
	setp.eq.s32 	%p5, %r12, 0;
	@%p5 bra 	$L__BB0_14;
	and.b32  	%r15, %r118, 7;
	setp.lt.u32 	%p6, %r12, 8;
	@%p6 bra 	$L__BB0_8;
	add.s32 	%r172, %r316, %r11;
	mul.wide.u32 	%rd60, %r172, 4;
	add.s64 	%rd61, %rd1, %rd60;
	ld.global.u32 	%r173, [%rd61];
	mul.wide.u32 	%rd62, %r316, 4;
	add.s64 	%rd63, %rd3, %rd62;
	st.local.u32 	[%rd63], %r173;
	add.s32 	%r174, %r172, 1;
	mul.wide.u32 	%rd64, %r174, 4;
	add.s64 	%rd65, %rd1, %rd64;
	ld.global.u32 	%r175, [%rd65];
	st.local.u32 	[%rd63+4], %r175;
	add.s32 	%r176, %r172, 2;
	mul.wide.u32 	%rd66, %r176, 4;
	add.s64 	%rd67, %rd1, %rd66;
	ld.global.u32 	%r177, [%rd67];
	st.local.u32 	[%rd63+8], %r177;
	add.s32 	%r178, %r172, 3;
	mul.wide.u32 	%rd68, %r178, 4;
	add.s64 	%rd69, %rd1, %rd68;
	ld.global.u32 	%r179, [%rd69];
	st.local.u32 	[%rd63+12], %r179;
	add.s32 	%r180, %r172, 4;
	mul.wide.u32 	%rd70, %r180, 4;
	add.s64 	%rd71, %rd1, %rd70;
	ld.global.u32 	%r181, [%rd71];
	st.local.u32 	[%rd63+16], %r181;
	add.s32 	%r182, %r172, 5;
	mul.wide.u32 	%rd72, %r182, 4;
	add.s64 	%rd73, %rd1, %rd72;
	ld.global.u32 	%r183, [%rd73];
	st.local.u32 	[%rd63+20], %r183;
	add.s32 	%r184, %r172, 6;
	mul.wide.u32 	%rd74, %r184, 4;
	add.s64 	%rd75, %rd1, %rd74;
	ld.global.u32 	%r185, [%rd75];
	st.local.u32 	[%rd63+24], %r185;
	add.s32 	%r186, %r172, 7;
	mul.wide.u32 	%rd76, %r186, 4;
	add.s64 	%rd77, %rd1, %rd76;
	ld.global.u32 	%r187, [%rd77];
	st.local.u32 	[%rd63+28], %r187;
	add.s32 	%r316, %r316, 8;
$L__BB0_8:
	setp.eq.s32 	%p7, %r15, 0;
	@%p7 bra 	$L__BB0_14;
	and.b32  	%r18, %r118, 3;
	setp.lt.u32 	%p8, %r15, 4;
	@%p8 bra 	$L__BB0_11;
	add.s32 	%r188, %r316, %r11;
	mul.wide.u32 	%rd78, %r188, 4;
	add.s64 	%rd79, %rd1, %rd78;
	ld.global.u32 	%r189, [%rd79];
	mul.wide.u32 	%rd80, %r316, 4;
	add.s64 	%rd81, %rd3, %rd80;
	st.local.u32 	[%rd81], %r189;
	add.s32 	%r190, %r188, 1;
	mul.wide.u32 	%rd82, %r190, 4;
	add.s64 	%rd83, %rd1, %rd82;
	ld.global.u32 	%r191, [%rd83];
	st.local.u32 	[%rd81+4], %r191;
	add.s32 	%r192, %r188, 2;
	mul.wide.u32 	%rd84, %r192, 4;
	add.s64 	%rd85, %rd1, %rd84;
	ld.global.u32 	%r193, [%rd85];
	st.local.u32 	[%rd81+8], %r193;
	add.s32 	%r194, %r188, 3;
	mul.wide.u32 	%rd86, %r194, 4;
	add.s64 	%rd87, %rd1, %rd86;
	ld.global.u32 	%r195, [%rd87];
	st.local.u32 	[%rd81+12], %r195;
	add.s32 	%r316, %r316, 4;
$L__BB0_11:
	setp.eq.s32 	%p9, %r18, 0;
	@%p9 bra 	$L__BB0_14;
	mov.b32 	%r320, 0;
$L__BB0_13:
	.pragma "nounroll";
	add.s32 	%r197, %r316, %r11;
	mul.wide.u32 	%rd88, %r197, 4;
	add.s64 	%rd89, %rd1, %rd88;
	ld.global.u32 	%r198, [%rd89];
	mul.wide.u32 	%rd90, %r316, 4;
	add.s64 	%rd91, %rd3, %rd90;
	st.local.u32 	[%rd91], %r198;
	add.s32 	%r316, %r316, 1;
	add.s32 	%r320, %r320, 1;
	setp.ne.s32 	%p10, %r320, %r18;
	@%p10 bra 	$L__BB0_13;
$L__BB0_14:
	add.s32 	%r25, %r116, -1;
	setp.eq.s32 	%p11, %r25, 0;
	mul.wide.u32 	%rd92, %r25, 4;
	add.s64 	%rd4, %rd3, %rd92;
	@%p11 bra 	$L__BB0_18;
	add.s32 	%r26, %r116, -2;
	mov.b64 	%rd133, 0;
	mov.b32 	%r347, 0;
	mov.u32 	%r324, %r347;
$L__BB0_16:
	shl.b32 	%r200, %r347, 2;
	add.s32 	%r56, %r8, %r200;
	ld.shared.u32 	%r329, [%r56];
	add.s32 	%r58, %r5, %r200;
	ld.shared.u32 	%r59, [%r58];
	setp.ne.s32 	%p12, %r329, 0;
	@%p12 bra 	$L__BB0_36;
	add.s32 	%r347, %r347, -1;
	bra.uni 	$L__BB0_74;
$L__BB0_18:
	mov.b64 	%rd133, 0;
	mov.b32 	%r325, 0;
	mov.u32 	%r324, %r325;
$L__BB0_19:
	shl.b32 	%r246, %r325, 2;
	add.s32 	%r29, %r8, %r246;
	ld.shared.u32 	%r323, [%r29];
	add.s32 	%r31, %r5, %r246;
	ld.shared.u32 	%r32, [%r31];
	setp.eq.s32 	%p43, %r323, 0;
	@%p43 bra 	$L__BB0_34;
	shl.b32 	%r247, %r325, 2;
	add.s32 	%r33, %r6, %r247;
	ld.shared.u32 	%r34, [%r33];
	add.s32 	%r35, %r7, %r247;
	ld.shared.u32 	%r36, [%r35];
	add.s32 	%r37, %r325, %r118;
	ld.global.u32 	%r248, [%rd2];
	setp.lt.u32 	%p44, %r37, %r248;
	@%p44 bra 	$L__BB0_25;
	ld.global.u32 	%r249, [%rd2+4];
	setp.ne.s32 	%p45, %r37, %r249;
	@%p45 bra 	$L__BB0_26;
	ld.global.u32 	%r38, [%rd2+16];
	and.b32  	%r39, %r38, %r32;
	setp.eq.s32 	%p46, %r39, 0;
	@%p46 bra 	$L__BB0_24;
	setp.eq.s32 	%p47, %r39, %r38;
	selp.b32 	%r250, -1, %r38, %p47;
	and.b32  	%r323, %r323, %r250;
	bra.uni 	$L__BB0_26;
$L__BB0_24:
	add.s32 	%r325, %r325, -1;
	bra.uni 	$L__BB0_35;
$L__BB0_25:
	ld.global.u32 	%r251, [%rd2+16];
	not.b32 	%r252, %r251;
	and.b32  	%r323, %r323, %r252;
$L__BB0_26:
	neg.s32 	%r253, %r323;
	and.b32  	%r44, %r323, %r253;
	mul.wide.u32 	%rd120, %r37, 4;
	add.s64 	%rd121, %rd3, %rd120;
	st.local.u32 	[%rd121], %r44;
	xor.b32  	%r254, %r323, %r44;
	st.shared.u32 	[%r29], %r254;
	and.b32  	%r255, %r44, %r1;
	setp.eq.s32 	%p48, %r255, 0;
	@%p48 bra 	$L__BB0_33;
	add.s32 	%r45, %r325, 1;
	setp.eq.s32 	%p49, %r45, %r117;
	@%p49 bra 	$L__BB0_29;
	or.b32  	%r256, %r44, %r32;
	st.shared.u32 	[%r31+4], %r256;
	or.b32  	%r257, %r44, %r34;
	shl.b32 	%r258, %r257, 1;
	st.shared.u32 	[%r33+4], %r258;
	or.b32  	%r259, %r44, %r36;
	shr.u32 	%r260, %r259, 1;
	st.shared.u32 	[%r35+4], %r260;
	or.b32  	%r261, %r258, %r256;
	or.b32  	%r262, %r261, %r260;
	not.b32 	%r263, %r262;
	and.b32  	%r264, %r263, %r1;
	st.shared.u32 	[%r29+4], %r264;
	mov.u32 	%r325, %r45;
	bra.uni 	$L__BB0_35;
$L__BB0_29:
	ld.global.u32 	%r265, [%rd2+20];
	and.b32  	%r266, %r265, %r323;
	setp.ne.s32 	%p50, %r266, 0;
	@%p50 bra 	$L__BB0_35;
	ld.global.u32 	%r267, [%rd2+4];
	mul.wide.u32 	%rd123, %r267, 4;
	add.s64 	%rd124, %rd3, %rd123;
	ld.local.u32 	%r268, [%rd124];
	setp.eq.s32 	%p51, %r268, 1;
	mov.b64 	%rd132, 2;
	@%p51 bra 	$L__BB0_32;
	ld.local.u32 	%r269, [%rd4];
	ld.global.u32 	%r270, [%rd2+12];
	setp.eq.s32 	%p52, %r269, %r270;
	selp.b64 	%rd132, 4, 8, %p52;
$L__BB0_32:
	add.s64 	%rd133, %rd132, %rd133;
	add.s32 	%r324, %r324, 1;
	add.s32 	%r325, %r325, -1;
	bra.uni 	$L__BB0_35;
$L__BB0_33:
	add.s32 	%r325, %r325, -1;
	bra.uni 	$L__BB0_35;
$L__BB0_34:
	add.s32 	%r325, %r325, -1;
$L__BB0_35:
	setp.gt.s32 	%p53, %r325, -1;
	@%p53 bra 	$L__BB0_19;
	bra.uni 	$L__BB0_75;
$L__BB0_36:
	shl.b32 	%r201, %r347, 2;
	add.s32 	%r61, %r6, %r201;
	ld.shared.u32 	%r62, [%r61];
	add.s32 	%r63, %r7, %r201;
	ld.shared.u32 	%r64, [%r63];
	add.s32 	%r65, %r347, %r118;
	ld.global.u32 	%r66, [%rd2];
	setp.ge.u32 	%p13, %r65, %r66;
	@%p13 bra 	$L__BB0_38;
	ld.global.u32 	%r204, [%rd2+16];
	not.b32 	%r205, %r204;
	and.b32  	%r329, %r329, %r205;
	bra.uni 	$L__BB0_42;
$L__BB0_38:
	ld.global.u32 	%r202, [%rd2+4];
	setp.ne.s32 	%p14, %r65, %r202;
	@%p14 bra 	$L__BB0_42;
	ld.global.u32 	%r68, [%rd2+16];
	and.b32  	%r69, %r68, %r59;
	setp.ne.s32 	%p15, %r69, 0;
	@%p15 bra 	$L__BB0_41;
	add.s32 	%r347, %r347, -1;
	bra.uni 	$L__BB0_74;
$L__BB0_41:
	setp.eq.s32 	%p16, %r69, %r68;
	selp.b32 	%r203, -1, %r68, %p16;
	and.b32  	%r329, %r329, %r203;
$L__BB0_42:
	neg.s32 	%r206, %r329;
	and.b32  	%r73, %r329, %r206;
	mul.wide.u32 	%rd94, %r65, 4;
	add.s64 	%rd95, %rd3, %rd94;
	st.local.u32 	[%rd95], %r73;
	xor.b32  	%r207, %r329, %r73;
	st.shared.u32 	[%r56], %r207;
	and.b32  	%r208, %r73, %r1;
	setp.eq.s32 	%p17, %r208, 0;
	@%p17 bra 	$L__BB0_73;
	add.s32 	%r74, %r347, 1;
	setp.ne.s32 	%p18, %r74, %r117;
	@%p18 bra 	$L__BB0_72;
	ld.global.u32 	%r218, [%rd2+20];
	and.b32  	%r219, %r218, %r329;
	setp.ne.s32 	%p19, %r219, 0;
	@%p19 bra 	$L__BB0_74;
	ld.global.u32 	%r220, [%rd2+4];
	mul.wide.u32 	%rd96, %r220, 4;
	add.s64 	%rd97, %rd3, %rd96;
	ld.local.u32 	%r221, [%rd97];
	setp.ne.s32 	%p20, %r221, 1;
	ld.local.u32 	%r75, [%rd4];
	@%p20 bra 	$L__BB0_54;
	mov.b32 	%r331, 1;
	mov.b32 	%r330, 2;
$L__BB0_47:
	mul.wide.u32 	%rd98, %r331, 4;
	add.s64 	%rd99, %rd3, %rd98;
	setp.eq.s32 	%p21, %r75, %r330;
	ld.local.u32 	%r78, [%rd99];
	mov.b32 	%r334, 1;
	@%p21 bra 	$L__BB0_51;
	mov.b32 	%r334, 1;
	mov.u32 	%r332, %r116;
$L__BB0_49:
	setp.lt.u32 	%p22, %r78, %r334;
	@%p22 bra 	$L__BB0_51;
	shl.b32 	%r334, %r334, 1;
	add.s32 	%r226, %r332, -2;
	mul.wide.u32 	%rd100, %r226, 4;
	add.s64 	%rd101, %rd3, %rd100;
	ld.local.u32 	%r227, [%rd101];
	setp.ne.s32 	%p23, %r227, %r330;
	add.s32 	%r332, %r332, -1;
	@%p23 bra 	$L__BB0_49;
$L__BB0_51:
	setp.gt.u32 	%p24, %r78, %r334;
	mov.b64 	%rd135, 0;
	mov.b32 	%r345, 0;
	@%p24 bra 	$L__BB0_71;
	setp.lt.u32 	%p25, %r78, %r334;
	@%p25 bra 	$L__BB0_54;
	add.s32 	%r331, %r331, 1;
	shl.b32 	%r330, %r330, 1;
	setp.gt.u32 	%p26, %r331, %r25;
	mov.b64 	%rd135, 2;
	mov.b32 	%r345, 1;
	@%p26 bra 	$L__BB0_71;
	bra.uni 	$L__BB0_47;
$L__BB0_54:
	ld.global.v2.u32 	{%r340, %r230}, [%rd2+8];
	setp.ne.s32 	%p27, %r75, %r230;
	@%p27 bra 	$L__BB0_63;
	mov.b32 	%r336, 1;
	mov.u32 	%r335, %r26;
$L__BB0_56:
	mul.wide.u32 	%rd104, %r336, 4;
	add.s64 	%rd105, %rd3, %rd104;
	mul.wide.u32 	%rd106, %r335, 4;
	add.s64 	%rd107, %rd3, %rd106;
	ld.local.u32 	%r89, [%rd107];
	setp.eq.s32 	%p28, %r89, %r340;
	ld.local.u32 	%r90, [%rd105];
	mov.b32 	%r339, 1;
	@%p28 bra 	$L__BB0_60;
	mov.b32 	%r339, 1;
	mov.u32 	%r338, %r340;
$L__BB0_58:
	setp.lt.u32 	%p29, %r90, %r339;
	@%p29 bra 	$L__BB0_60;
	shl.b32 	%r339, %r339, 1;
	shr.u32 	%r338, %r338, 1;
	setp.ne.s32 	%p30, %r89, %r338;
	@%p30 bra 	$L__BB0_58;
$L__BB0_60:
	setp.gt.u32 	%p31, %r90, %r339;
	mov.b64 	%rd135, 0;
	mov.b32 	%r345, 0;
	@%p31 bra 	$L__BB0_71;
	setp.lt.u32 	%p32, %r90, %r339;
	@%p32 bra 	$L__BB0_63;
	add.s32 	%r336, %r336, 1;
	add.s32 	%r335, %r335, -1;
	setp.gt.u32 	%p33, %r336, %r25;
	mov.b64 	%rd135, 4;
	mov.b32 	%r345, 1;
	@%p33 bra 	$L__BB0_71;
	bra.uni 	$L__BB0_56;
$L__BB0_63:
	mul.wide.u32 	%rd111, %r66, 4;
	add.s64 	%rd112, %rd3, %rd111;
	ld.local.u32 	%r237, [%rd112];
	setp.ne.s32 	%p34, %r237, %r340;
	mov.b64 	%rd110, 8;
	mov.b32 	%r345, 1;
	mov.u64 	%rd135, %rd110;
	@%p34 bra 	$L__BB0_71;
	ld.local.u32 	%r98, [%rd3];
	mov.b32 	%r341, 1;
$L__BB0_65:
	shr.u32 	%r340, %r340, 1;
	mul.wide.u32 	%rd113, %r341, 4;
	add.s64 	%rd114, %rd3, %rd113;
	setp.eq.s32 	%p35, %r98, %r340;
	ld.local.u32 	%r102, [%rd114];
	mov.b32 	%r344, 1;
	@%p35 bra 	$L__BB0_69;
	mov.b32 	%r343, 0;
	mov.b32 	%r344, 1;
$L__BB0_67:
	setp.lt.u32 	%p36, %r102, %r344;
	@%p36 bra 	$L__BB0_69;
	shl.b32 	%r344, %r344, 1;
	add.s32 	%r343, %r343, 1;
	mul.wide.u32 	%rd115, %r343, 4;
	add.s64 	%rd116, %rd3, %rd115;
	ld.local.u32 	%r242, [%rd116];
	setp.ne.s32 	%p37, %r242, %r340;
	@%p37 bra 	$L__BB0_67;
$L__BB0_69:
	setp.gt.u32 	%p38, %r102, %r344;
	mov.b64 	%rd135, 0;
	mov.b32 	%r345, 0;
	@%p38 bra 	$L__BB0_71;
	setp.ge.u32 	%p39, %r102, %r344;
	add.s32 	%r341, %r341, 1;
	setp.le.u32 	%p40, %r341, %r25;
	mov.b32 	%r345, 1;
	and.pred  	%p41, %p39, %p40;
	mov.u64 	%rd135, %rd110;
	@%p41 bra 	$L__BB0_65;
$L__BB0_71:
	add.s64 	%rd133, %rd135, %rd133;
	add.s32 	%r324, %r345, %r324;
	add.s32 	%r347, %r347, -1;
	bra.uni 	$L__BB0_74;
$L__BB0_72:
	or.b32  	%r209, %r73, %r59;
	st.shared.u32 	[%r58+4], %r209;
	or.b32  	%r210, %r73, %r62;
	shl.b32 	%r211, %r210, 1;
	st.shared.u32 	[%r61+4], %r211;
	or.b32  	%r212, %r73, %r64;
	shr.u32 	%r213, %r212, 1;
	st.shared.u32 	[%r63+4], %r213;
	or.b32  	%r214, %r211, %r209;
	or.b32  	%r215, %r214, %r213;
	not.b32 	%r216, %r215;
	and.b32  	%r217, %r216, %r1;
	st.shared.u32 	[%r56+4], %r217;
	mov.u32 	%r347, %r74;
	bra.uni 	$L__BB0_74;
$L__BB0_73:
	add.s32 	%r347, %r347, -1;
$L__BB0_74:
	setp.gt.s32 	%p42, %r347, -1;
	@%p42 bra 	$L__BB0_16;
$L__BB0_75:
	st.shared.u32 	[%r9], %rd133;
	st.shared.u32 	[%r10], %r324;
	bra.uni 	$L__BB0_77;
$L__BB0_76:
	mov.b32 	%r137, 0;
	st.shared.u32 	[%r9], %r137;
	st.shared.u32 	[%r10], %r137;
$L__BB0_77:
	bar.sync 	0;
	and.b32  	%r271, %r2, 992;
	setp.ne.s32 	%p54, %r271, 0;
	@%p54 bra 	$L__BB0_79;
	ld.shared.u32 	%r272, [%r9+256];
	ld.shared.u32 	%r273, [%r9];
	add.s32 	%r274, %r273, %r272;
	st.shared.u32 	[%r9], %r274;
	ld.shared.u32 	%r275, [%r10+256];
	ld.shared.u32 	%r276, [%r10];
	add.s32 	%r277, %r276, %r275;
	st.shared.u32 	[%r10], %r277;
$L__BB0_79:
	bar.warp.sync 	-1;
	setp.gt.u32 	%p55, %r2, 31;
	@%p55 bra 	$L__BB0_81;
	ld.shared.u32 	%r278, [%r9+128];
	ld.shared.u32 	%r279, [%r9];
	add.s32 	%r280, %r279, %r278;
	st.shared.u32 	[%r9], %r280;
	ld.shared.u32 	%r281, [%r10+128];
	ld.shared.u32 	%r282, [%r10];
	add.s32 	%r283, %r282, %r281;
	st.shared.u32 	[%r10], %r283;
$L__BB0_81:
	bar.warp.sync 	-1;
	setp.gt.u32 	%p56, %r2, 15;
	@%p56 bra 	$L__BB0_83;
	ld.shared.u32 	%r284, [%r9+64];
	ld.shared.u32 	%r285, [%r9];
	add.s32 	%r286, %r285, %r284;
	st.shared.u32 	[%r9], %r286;
	ld.shared.u32 	%r287, [%r10+64];
	ld.shared.u32 	%r288, [%r10];
	add.s32 	%r289, %r288, %r287;
	st.shared.u32 	[%r10], %r289;
$L__BB0_83:
	bar.warp.sync 	-1;
	setp.gt.u32 	%p57, %r2, 7;
	@%p57 bra 	$L__BB0_85;
	ld.shared.u32 	%r290, [%r9+32];
	ld.shared.u32 	%r291, [%r9];
	add.s32 	%r292, %r291, %r290;
	st.shared.u32 	[%r9], %r292;
	ld.shared.u32 	%r293, [%r10+32];
	ld.shared.u32 	%r294, [%r10];
	add.s32 	%r295, %r294, %r293;
	st.shared.u32 	[%r10], %r295;
$L__BB0_85:
	bar.warp.sync 	-1;
	setp.gt.u32 	%p58, %r2, 3;
	@%p58 bra 	$L__BB0_87;
	ld.shared.u32 	%r296, [%r9+16];
	ld.shared.u32 	%r297, [%r9];
	add.s32 	%r298, %r297, %r296;
	st.shared.u32 	[%r9], %r298;
	ld.shared.u32 	%r299, [%r10+16];
	ld.shared.u32 	%r300, [%r10];
	add.s32 	%r301, %r300, %r299;
	st.shared.u32 	[%r10], %r301;
$L__BB0_87:
	bar.warp.sync 	-1;
	setp.gt.u32 	%p59, %r2, 1;
	@%p59 bra 	$L__BB0_89;
	ld.shared.u32 	%r302, [%r9+8];
	ld.shared.u32 	%r303, [%r9];
	add.s32 	%r304, %r303, %r302;
	st.shared.u32 	[%r9], %r304;
	ld.shared.u32 	%r305, [%r10+8];
	ld.shared.u32 	%r306, [%r10];
	add.s32 	%r307, %r306, %r305;
	st.shared.u32 	[%r10], %r307;
$L__BB0_89:
	bar.warp.sync 	-1;
	setp.ne.s32 	%p60, %r2, 0;
	@%p60 bra 	$L__BB0_91;
	ld.shared.u32 	%r308, [_ZZ23BitBoard_cuda_kernel_b2jjPjS_mS_jP4condP5localE3sum+4];
	ld.shared.u32 	%r309, [_ZZ23BitBoard_cuda_kernel_b2jjPjS_mS_jP4condP5localE3sum];
	add.s32 	%r310, %r309, %r308;
	st.shared.u32 	[_ZZ23BitBoard_cuda_kernel_b2jjPjS_mS_jP4condP5localE3sum], %r310;
	ld.shared.u32 	%r311, [_ZZ23BitBoard_cuda_kernel_b2jjPjS_mS_jP4condP5localE4usum+4];
	ld.shared.u32 	%r312, [_ZZ23BitBoard_cuda_kernel_b2jjPjS_mS_jP4condP5localE4usum];
	add.s32 	%r313, %r312, %r311;
	st.shared.u32 	[_ZZ23BitBoard_cuda_kernel_b2jjPjS_mS_jP4condP5localE4usum], %r313;
$L__BB0_91:
	setp.ne.s32 	%p61, %r2, 0;
	bar.warp.sync 	-1;
	@%p61 bra 	$L__BB0_93;
	ld.param.u64 	%rd130, [_Z23BitBoard_cuda_kernel_b2jjPjS_mS_jP4condP5local_param_2];
	ld.shared.u32 	%r314, [_ZZ23BitBoard_cuda_kernel_b2jjPjS_mS_jP4condP5localE3sum];
	cvta.to.global.u64 	%rd125, %rd130;
	mul.wide.u32 	%rd126, %r3, 4;
	add.s64 	%rd127, %rd125, %rd126;
	st.global.u32 	[%rd127], %r314;
	ld.shared.u32 	%r315, [_ZZ23BitBoard_cuda_kernel_b2jjPjS_mS_jP4condP5localE4usum];
	cvta.to.global.u64 	%rd128, %rd16;
	add.s64 	%rd129, %rd128, %rd126;
	st.global.u32 	[%rd129], %r315;
$L__BB0_93:
	ret;

}
	// .globl	_Z23BitBoard_cuda_kernel_b1jjPjS_mjP4condP5local
.visible .entry _Z23BitBoard_cuda_kernel_b1jjPjS_mjP4condP5local(
	.param .u32 _Z23BitBoard_cuda_kernel_b1jjPjS_mjP4condP5local_param_0,
	.param .u32 _Z23BitBoard_cuda_kernel_b1jjPjS_mjP4condP5local_param_1,
	.param .u64 .ptr .align 1 _Z23BitBoard_cuda_kernel_b1jjPjS_mjP4condP5local_param_2,
	.param .u64 .ptr .align 1 _Z23BitBoard_cuda_kernel_b1jjPjS_mjP4condP5local_param_3,
	.param .u64 _Z23BitBoard_cuda_kernel_b1jjPjS_mjP4condP5local_param_4,
	.param .u32 _Z23BitBoard_cuda_kernel_b1jjPjS_mjP4condP5local_param_5,
	.param .u64 .ptr .align 1 _Z23BitBoard_cuda_kernel_b1jjPjS_mjP4condP5local_param_6,
	.param .u64 .ptr .align 1 _Z23BitBoard_cuda_kernel_b1jjPjS_mjP4condP5local_param_7
)
{
	.reg .pred 	%p<15>;
	.reg .b32 	%r<119>;
	.reg .b64 	%rd<22>;
	// demoted variable
	.shared .align 4 .b8 _ZZ23BitBoard_cuda_kernel_b1jjPjS_mjP4condP5localE4down[3840];
	// demoted variable
	.shared .align 4 .b8 _ZZ23BitBoard_cuda_kernel_b1jjPjS_mjP4condP5localE4left[3840];
	// demoted variable
	.shared .align 4 .b8 _ZZ23BitBoard_cuda_kernel_b1jjPjS_mjP4condP5localE5right[3840];
	// demoted variable
	.shared .align 4 .b8 _ZZ23BitBoard_cuda_kernel_b1jjPjS_mjP4condP5localE6bitmap[3840];
	// demoted variable
	.shared .align 4 .b8 _ZZ23BitBoard_cuda_kernel_b1jjPjS_mjP4condP5localE3sum[384];
	// demoted variable
	.shared .align 4 .b8 _ZZ23BitBoard_cuda_kernel_b1jjPjS_mjP4condP5localE4usum[384];
	ld.param.u32 	%r24, [_Z23BitBoard_cuda_kernel_b1jjPjS_mjP4condP5local_param_0];
	ld.param.u32 	%r22, [_Z23BitBoard_cuda_kernel_b1jjPjS_mjP4condP5local_param_1];
	ld.param.u64 	%rd5, [_Z23BitBoard_cuda_kernel_b1jjPjS_mjP4condP5local_param_2];
	ld.param.u64 	%rd6, [_Z23BitBoard_cuda_kernel_b1jjPjS_mjP4condP5local_param_3];
	ld.param.u64 	%rd8, [_Z23BitBoard_cuda_kernel_b1jjPjS_mjP4condP5local_param_4];
	ld.param.u32 	%r23, [_Z23BitBoard_cuda_kernel_b1jjPjS_mjP4condP5local_param_5];
	ld.param.u64 	%rd9, [_Z23BitBoard_cuda_kernel_b1jjPjS_mjP4condP5local_param_6];
	ld.param.u64 	%rd7, [_Z23BitBoard_cuda_kernel_b1jjPjS_mjP4condP5local_param_7];
	cvta.to.global.u64 	%rd10, %rd9;
	mov.b32 	%r25, -1;
	shl.b32 	%r26, %r25, %r24;
	not.b32 	%r1, %r26;
	mov.u32 	%r2, %tid.x;
	mov.u32 	%r3, %ctaid.x;
	mov.u32 	%r27, %ntid.x;
	mad.lo.s32 	%r28, %r3, %r27, %r2;
	cvt.u64.u32 	%rd11, %r28;
	mul.wide.u32 	%rd12, %r28, 12;
	add.s64 	%rd13, %rd10, %rd12;
	ld.global.u32 	%r29, [%rd13];
	mul.lo.s32 	%r30, %r2, 40;
	mov.u32 	%r31, _ZZ23BitBoard_cuda_kernel_b1jjPjS_mjP4condP5localE4down;
	add.s32 	%r4, %r31, %r30;
	st.shared.u32 	[%r4], %r29;
	ld.global.u32 	%r32, [%rd13+4];
	mov.u32 	%r33, _ZZ23BitBoard_cuda_kernel_b1jjPjS_mjP4condP5localE4left;
	add.s32 	%r5, %r33, %r30;
	st.shared.u32 	[%r5], %r32;
	ld.global.u32 	%r34, [%rd13+8];
	mov.u32 	%r35, _ZZ23BitBoard_cuda_kernel_b1jjPjS_mjP4condP5localE5right;
	add.s32 	%r6, %r35, %r30;
	st.shared.u32 	[%r6], %r34;
	or.b32  	%r36, %r32, %r29;
	or.b32  	%r37, %r36, %r34;
	not.b32 	%r38, %r37;
	and.b32  	%r39, %r38, %r1;
	mov.u32 	%r40, _ZZ23BitBoard_cuda_kernel_b1jjPjS_mjP4condP5localE6bitmap;
	add.s32 	%r7, %r40, %r30;
	st.shared.u32 	[%r7], %r39;
	setp.le.u64 	%p1, %rd8, %rd11;
	shl.b32 	%r41, %r2, 2;
	mov.u32 	%r42, _ZZ23BitBoard_cuda_kernel_b1jjPjS_mjP4condP5localE3sum;
	add.s32 	%r8, %r42, %r41;
	mov.u32 	%r43, _ZZ23BitBoard_cuda_kernel_b1jjPjS_mjP4condP5localE4usum;
	add.s32 	%r9, %r43, %r41;
	@%p1 bra 	$L__BB1_11;
	cvta.to.global.u64 	%rd1, %rd7;
	mov.b64 	%rd21, 0;
	mov.b32 	%r118, 0;
	mov.u32 	%r117, %r118;
$L__BB1_2:
	shl.b32 	%r46, %r118, 2;
	add.s32 	%r12, %r7, %r46;
	ld.shared.u32 	%r13, [%r12];
	setp.ne.s32 	%p2, %r13, 0;
	@%p2 bra 	$L__BB1_4;
	add.s32 	%r118, %r118, -1;
	bra.uni 	$L__BB1_9;
$L__BB1_4:
	add.s32 	%r47, %r118, %r23;
	ld.global.u32 	%r48, [%rd1];
	setp.lt.u32 	%p3, %r47, %r48;
	and.b32  	%r49, %r13, -3;
	selp.b32 	%r50, %r49, %r13, %p3;
	neg.s32 	%r51, %r50;
	and.b32  	%r15, %r50, %r51;
	xor.b32  	%r52, %r50, %r15;
	st.shared.u32 	[%r12], %r52;
	and.b32  	%r53, %r15, %r1;
	setp.eq.s32 	%p4, %r53, 0;
	@%p4 bra 	$L__BB1_8;
	add.s32 	%r16, %r118, 1;
	setp.ne.s32 	%p5, %r16, %r22;
	@%p5 bra 	$L__BB1_7;
	add.s32 	%r117, %r117, 1;
	add.s64 	%rd21, %rd21, 8;
	add.s32 	%r118, %r118, -1;
	bra.uni 	$L__BB1_9;
$L__BB1_7:
	add.s32 	%r55, %r4, %r46;
	ld.shared.u32 	%r56, [%r55];
	add.s32 	%r57, %r5, %r46;
	ld.shared.u32 	%r58, [%r57];
	add.s32 	%r59, %r6, %r46;
	ld.shared.u32 	%r60, [%r59];
	or.b32  	%r61, %r15, %r56;
	st.shared.u32 	[%r55+4], %r61;
	or.b32  	%r62, %r15, %r58;
	shl.b32 	%r63, %r62, 1;
	st.shared.u32 	[%r57+4], %r63;
	or.b32  	%r64, %r15, %r60;
	shr.u32 	%r65, %r64, 1;
	st.shared.u32 	[%r59+4], %r65;
	or.b32  	%r66, %r63, %r61;
	or.b32  	%r67, %r66, %r65;
	not.b32 	%r68, %r67;
	and.b32  	%r69, %r68, %r1;
	st.shared.u32 	[%r12+4], %r69;
	mov.u32 	%r118, %r16;
	bra.uni 	$L__BB1_9;
$L__BB1_8:
	add.s32 	%r118, %r118, -1;
$L__BB1_9:
	setp.gt.s32 	%p6, %r118, -1;
	@%p6 bra 	$L__BB1_2;
	st.shared.u32 	[%r8], %rd21;
	st.shared.u32 	[%r9], %r117;
	bra.uni 	$L__BB1_12;
$L__BB1_11:
	mov.b32 	%r44, 0;
	st.shared.u32 	[%r8], %r44;
	st.shared.u32 	[%r9], %r44;
$L__BB1_12:
	bar.sync 	0;
	and.b32  	%r70, %r2, 992;
	setp.ne.s32 	%p7, %r70, 0;
	@%p7 bra 	$L__BB1_14;
	ld.shared.u32 	%r71, [%r8+256];
	ld.shared.u32 	%r72, [%r8];
	add.s32 	%r73, %r72, %r71;
	st.shared.u32 	[%r8], %r73;
	ld.shared.u32 	%r74, [%r9+256];
	ld.shared.u32 	%r75, [%r9];
	add.s32 	%r76, %r75, %r74;
	st.shared.u32 	[%r9], %r76;
$L__BB1_14:
	bar.warp.sync 	-1;
	setp.gt.u32 	%p8, %r2, 31;
	@%p8 bra 	$L__BB1_16;
	ld.shared.u32 	%r77, [%r8+128];
	ld.shared.u32 	%r78, [%r8];
	add.s32 	%r79, %r78, %r77;
	st.shared.u32 	[%r8], %r79;
	ld.shared.u32 	%r80, [%r9+128];
	ld.shared.u32 	%r81, [%r9];
	add.s32 	%r82, %r81, %r80;
	st.shared.u32 	[%r9], %r82;
$L__BB1_16:
	bar.warp.sync 	-1;
	setp.gt.u32 	%p9, %r2, 15;
	@%p9 bra 	$L__BB1_18;
	ld.shared.u32 	%r83, [%r8+64];
	ld.shared.u32 	%r84, [%r8];
	add.s32 	%r85, %r84, %r83;
	st.shared.u32 	[%r8], %r85;
	ld.shared.u32 	%r86, [%r9+64];
	ld.shared.u32 	%r87, [%r9];
	add.s32 	%r88, %r87, %r86;
	st.shared.u32 	[%r9], %r88;
$L__BB1_18:
	bar.warp.sync 	-1;
	setp.gt.u32 	%p10, %r2, 7;
	@%p10 bra 	$L__BB1_20;
	ld.shared.u32 	%r89, [%r8+32];
	ld.shared.u32 	%r90, [%r8];
	add.s32 	%r91, %r90, %r89;
	st.shared.u32 	[%r8], %r91;
	ld.shared.u32 	%r92, [%r9+32];
	ld.shared.u32 	%r93, [%r9];
	add.s32 	%r94, %r93, %r92;
	st.shared.u32 	[%r9], %r94;
$L__BB1_20:
	bar.warp.sync 	-1;
	setp.gt.u32 	%p11, %r2, 3;
	@%p11 bra 	$L__BB1_22;
	ld.shared.u32 	%r95, [%r8+16];
	ld.shared.u32 	%r96, [%r8];
	add.s32 	%r97, %r96, %r95;
	st.shared.u32 	[%r8], %r97;
	ld.shared.u32 	%r98, [%r9+16];
	ld.shared.u32 	%r99, [%r9];
	add.s32 	%r100, %r99, %r98;
	st.shared.u32 	[%r9], %r100;
$L__BB1_22:
	bar.warp.sync 	-1;
	setp.gt.u32 	%p12, %r2, 1;
	@%p12 bra 	$L__BB1_24;
	ld.shared.u32 	%r101, [%r8+8];
	ld.shared.u32 	%r102, [%r8];
	add.s32 	%r103, %r102, %r101;
	st.shared.u32 	[%r8], %r103;
	ld.shared.u32 	%r104, [%r9+8];
	ld.shared.u32 	%r105, [%r9];
	add.s32 	%r106, %r105, %r104;
	st.shared.u32 	[%r9], %r106;
$L__BB1_24:
	bar.warp.sync 	-1;
	setp.ne.s32 	%p13, %r2, 0;
	@%p13 bra 	$L__BB1_26;
	ld.shared.u32 	%r107, [_ZZ23BitBoard_cuda_kernel_b1jjPjS_mjP4condP5localE3sum+4];
	ld.shared.u32 	%r108, [_ZZ23BitBoard_cuda_kernel_b1jjPjS_mjP4condP5localE3sum];
	add.s32 	%r109, %r108, %r107;
	st.shared.u32 	[_ZZ23BitBoard_cuda_kernel_b1jjPjS_mjP4condP5localE3sum], %r109;
	ld.shared.u32 	%r110, [_ZZ23BitBoard_cuda_kernel_b1jjPjS_mjP4condP5localE4usum+4];
	ld.shared.u32 	%r111, [_ZZ23BitBoard_cuda_kernel_b1jjPjS_mjP4condP5localE4usum];
	add.s32 	%r112, %r111, %r110;
	st.shared.u32 	[_ZZ23BitBoard_cuda_kernel_b1jjPjS_mjP4condP5localE4usum], %r112;
$L__BB1_26:
	setp.ne.s32 	%p14, %r2, 0;
	bar.warp.sync 	-1;
	@%p14 bra 	$L__BB1_28;
	ld.shared.u32 	%r113, [_ZZ23BitBoard_cuda_kernel_b1jjPjS_mjP4condP5localE3sum];
	cvta.to.global.u64 	%rd15, %rd5;
	mul.wide.u32 	%rd16, %r3, 4;
	add.s64 	%rd17, %rd15, %rd16;
	st.global.u32 	[%rd17], %r113;
	ld.shared.u32 	%r114, [_ZZ23BitBoard_cuda_kernel_b1jjPjS_mjP4condP5localE4usum];
	cvta.to.global.u64 	%rd18, %rd6;
	add.s64 	%rd19, %rd18, %rd16;
	st.global.u32 	[%rd19], %r114;
$L__BB1_28:
	ret;

}


// ===== COMPILED SASS (sm_100) =====

	.target	sm_100

	.elftype	@"ET_EXEC"


//--------------------- .note.nv.tkinfo           --------------------------
	.section	.note.nv.tkinfo,"",@"SHT_NOTE"
	.sectionflags	@"SHF_NOTE_NV_TKINFO"
	.tkinfo
        /*0018*/ 	.word	0x00000002
        /*0030*/ 	.string	""
        /*0030*/ 	.string	"ptxas"
        /*0030*/ 	.string	"Cuda compilation tools, release 13.0, V13.0.88"
        /*0030*/ 	.string	"Build cuda_13.0.r13.0/compiler.36424714_0"
        /*0030*/ 	.string	"-arch sm_100 -m 64 "



//--------------------- .note.nv.cuinfo           --------------------------
	.section	.note.nv.cuinfo,"",@"SHT_NOTE"
	.sectionflags	@"SHF_NOTE_NV_CUINFO"
        /*0018*/ 	.short	0x0002
        /*001a*/ 	.short	0x0064
        /*001c*/ 	.short	0x0082
	.zero		2


//--------------------- .nv.info                  --------------------------
	.section	.nv.info,"",@"SHT_CUDA_INFO"
	.align	4


	//----- nvinfo : EIATTR_REGCOUNT
	.align		4
        /*0000*/ 	.byte	0x04, 0x2f
        /*0002*/ 	.short	(.L_2 - .L_1)
	.align		4
.L_1:
        /*0004*/ 	.word	index@(_Z23BitBoard_cuda_kernel_b2jjPjS_mS_jP4condP5local)
        /*0008*/ 	.word	0x00000020


	//----- nvinfo : EIATTR_FRAME_SIZE
	.align		4
.L_2:
        /*000c*/ 	.byte	0x04, 0x11
        /*000e*/ 	.short	(.L_4 - .L_3)
	.align		4
.L_3:
        /*0010*/ 	.word	index@(_Z23BitBoard_cuda_kernel_b2jjPjS_mS_jP4condP5local)
        /*0014*/ 	.word	0x00000070


	//----- nvinfo : EIATTR_REGCOUNT
	.align		4
.L_4:
        /*0018*/ 	.byte	0x04, 0x2f
        /*001a*/ 	.short	(.L_6 - .L_5)
	.align		4
.L_5:
        /*001c*/ 	.word	index@(_Z23BitBoard_cuda_kernel_b1jjPjS_mjP4condP5local)
        /*0020*/ 	.word	0x00000017


	//----- nvinfo : EIATTR_FRAME_SIZE
	.align		4
.L_6:
        /*0024*/ 	.byte	0x04, 0x11
        /*0026*/ 	.short	(.L_8 - .L_7)
	.align		4
.L_7:
        /*0028*/ 	.word	index@(_Z23BitBoard_cuda_kernel_b1jjPjS_mjP4condP5local)
        /*002c*/ 	.word	0x00000000


	//----- nvinfo : EIATTR_MIN_STACK_SIZE
	.align		4
.L_8:
        /*0030*/ 	.byte	0x04, 0x12
        /*0032*/ 	.short	(.L_10 - .L_9)
	.align		4
.L_9:
        /*0034*/ 	.word	index@(_Z23BitBoard_cuda_kernel_b1jjPjS_mjP4condP5local)
        /*0038*/ 	.word	0x00000000


	//----- nvinfo : EIATTR_MIN_STACK_SIZE
	.align		4
.L_10:
        /*003c*/ 	.byte	0x04, 0x12
        /*003e*/ 	.short	(.L_12 - .L_11)
	.align		4
.L_11:
        /*0040*/ 	.word	index@(_Z23BitBoard_cuda_kernel_b2jjPjS_mS_jP4condP5local)
        /*0044*/ 	.word	0x00000070
.L_12:


//--------------------- .nv.compat                --------------------------
	.section	.nv.compat,"",@"SHT_CUDA_COMPAT_INFO"
	.align	4
        /*0000*/ 	.byte	0x02, 0x09, 0x00, 0x00, 0x02, 0x02, 0x01, 0x00, 0x02, 0x05, 0x05, 0x00, 0x03, 0x07, 0x01, 0x01
        /*0010*/ 	.byte	0x02, 0x03, 0x00, 0x00, 0x02, 0x06, 0x01, 0x00, 0x04, 0x0b, 0x08, 0x00, 0x09, 0x00, 0x00, 0x00
        /*0020*/ 	.byte	0x00, 0x00, 0x00, 0x00


//--------------------- .nv.info._Z23BitBoard_cuda_kernel_b1jjPjS_mjP4condP5local --------------------------
	.section	.nv.info._Z23BitBoard_cuda_kernel_b1jjPjS_mjP4condP5local,"",@"SHT_CUDA_INFO"
	.sectionflags	@""
	.align	4


	//----- nvinfo : EIATTR_CUDA_API_VERSION
	.align		4
        /*0000*/ 	.byte	0x04, 0x37
        /*0002*/ 	.short	(.L_14 - .L_13)
.L_13:
        /*0004*/ 	.word	0x00000082


	//----- nvinfo : EIATTR_KPARAM_INFO
	.align		4
.L_14:
        /*0008*/ 	.byte	0x04, 0x17
        /*000a*/ 	.short	(.L_16 - .L_15)
.L_15:
        /*000c*/ 	.word	0x00000000
        /*0010*/ 	.short	0x0007
        /*0012*/ 	.short	0x0030
        /*0014*/ 	.byte	0x00, 0xf5, 0x21, 0x00


	//----- nvinfo : EIATTR_KPARAM_INFO
	.align		4
.L_16:
        /*0018*/ 	.byte	0x04, 0x17
        /*001a*/ 	.short	(.L_18 - .L_17)
.L_17:
        /*001c*/ 	.word	0x00000000
        /*0020*/ 	.short	0x0006
        /*0022*/ 	.short	0x0028
        /*0024*/ 	.byte	0x00, 0xf5, 0x21, 0x00


	//----- nvinfo : EIATTR_KPARAM_INFO
	.align		4
.L_18:
        /*0028*/ 	.byte	0x04, 0x17
        /*002a*/ 	.short	(.L_20 - .L_19)
.L_19:
        /*002c*/ 	.word	0x00000000
        /*0030*/ 	.short	0x0005
        /*0032*/ 	.short	0x0020
        /*0034*/ 	.byte	0x00, 0xf0, 0x11, 0x00


	//----- nvinfo : EIATTR_KPARAM_INFO
	.align		4
.L_20:
        /*0038*/ 	.byte	0x04, 0x17
        /*003a*/ 	.short	(.L_22 - .L_21)
.L_21:
        /*003c*/ 	.word	0x00000000
        /*0040*/ 	.short	0x0004
        /*0042*/ 	.short	0x0018
        /*0044*/ 	.byte	0x00, 0xf0, 0x21, 0x00


	//----- nvinfo : EIATTR_KPARAM_INFO
	.align		4
.L_22:
        /*0048*/ 	.byte	0x04, 0x17
        /*004a*/ 	.short	(.L_24 - .L_23)
.L_23:
        /*004c*/ 	.word	0x00000000
        /*0050*/ 	.short	0x0003
        /*0052*/ 	.short	0x0010
        /*0054*/ 	.byte	0x00, 0xf5, 0x21, 0x00


	//----- nvinfo : EIATTR_KPARAM_INFO
	.align		4
.L_24:
        /*0058*/ 	.byte	0x04, 0x17
        /*005a*/ 	.short	(.L_26 - .L_25)
.L_25:
        /*005c*/ 	.word	0x00000000
        /*0060*/ 	.short	0x0002
        /*0062*/ 	.short	0x0008
        /*0064*/ 	.byte	0x00, 0xf5, 0x21, 0x00


	//----- nvinfo : EIATTR_KPARAM_INFO
	.align		4
.L_26:
        /*0068*/ 	.byte	0x04, 0x17
        /*006a*/ 	.short	(.L_28 - .L_27)
.L_27:
        /*006c*/ 	.word	0x00000000
        /*0070*/ 	.short	0x0001
        /*0072*/ 	.short	0x0004
        /*0074*/ 	.byte	0x00, 0xf0, 0x11, 0x00


	//----- nvinfo : EIATTR_KPARAM_INFO
	.align		4
.L_28:
        /*0078*/ 	.byte	0x04, 0x17
        /*007a*/ 	.short	(.L_30 - .L_29)
.L_29:
        /*007c*/ 	.word	0x00000000
        /*0080*/ 	.short	0x0000
        /*0082*/ 	.short	0x0000
        /*0084*/ 	.byte	0x00, 0xf0, 0x11, 0x00


	//----- nvinfo : EIATTR_SPARSE_MMA_MASK
	.align		4
.L_30:
        /*0088*/ 	.byte	0x03, 0x50
        /*008a*/ 	.short	0x0000


	//----- nvinfo : EIATTR_MAXREG_COUNT
	.align		4
        /*008c*/ 	.byte	0x03, 0x1b
        /*008e*/ 	.short	0x00ff


	//----- nvinfo : EIATTR_NUM_BARRIERS
	.align		4
        /*0090*/ 	.byte	0x02, 0x4c
        /*0092*/ 	.byte	0x01
	.zero		1


	//----- nvinfo : EIATTR_MERCURY_ISA_VERSION
	.align		4
        /*0094*/ 	.byte	0x03, 0x5f
        /*0096*/ 	.short	0x0101


	//----- nvinfo : EIATTR_COOP_GROUP_MASK_REGIDS
	.align		4
        /*0098*/ 	.byte	0x04, 0x29
        /*009a*/ 	.short	(.L_32 - .L_31)


	//   ....[0]....
.L_31:
        /*009c*/ 	.word	0xffffffff


	//   ....[1]....
        /*00a0*/ 	.word	0xffffffff


	//   ....[2]....
        /*00a4*/ 	.word	0xffffffff


	//   ....[3]....
        /*00a8*/ 	.word	0xffffffff


	//   ....[4]....
        /*00ac*/ 	.word	0xffffffff


	//   ....[5]....
        /*00b0*/ 	.word	0xffffffff


	//   ....[6]....
        /*00b4*/ 	.word	0xffffffff


	//----- nvinfo : EIATTR_COOP_GROUP_INSTR_OFFSETS
	.align		4
.L_32:
        /*00b8*/ 	.byte	0x04, 0x28
        /*00ba*/ 	.short	(.L_34 - .L_33)


	//   ....[0]....
.L_33:
        /*00bc*/ 	.word	0x00000740


	//   ....[1]....
        /*00c0*/ 	.word	0x000007e0


	//   ....[2]....
        /*00c4*/ 	.word	0x00000880


	//   ....[3]....
        /*00c8*/ 	.word	0x00000920


	//   ....[4]....
        /*00cc*/ 	.word	0x000009c0


	//   ....[5]....
        /*00d0*/ 	.word	0x00000a60


	//   ....[6]....
        /*00d4*/ 	.word	0x00000b20


	//----- nvinfo : EIATTR_VRC_CTA_INIT_COUNT
	.align		4
.L_34:
        /*00d8*/ 	.byte	0x02, 0x4a
	.zero		1
	.zero		1


	//----- nvinfo : EIATTR_EXIT_INSTR_OFFSETS
	.align		4
        /*00dc*/ 	.byte	0x04, 0x1c
        /*00de*/ 	.short	(.L_36 - .L_35)


	//   ....[0]....
.L_35:
        /*00e0*/ 	.word	0x00000b30


	//   ....[1]....
        /*00e4*/ 	.word	0x00000bf0


	//----- nvinfo : EIATTR_CRS_STACK_SIZE
	.align		4
.L_36:
        /*00e8*/ 	.byte	0x04, 0x1e
        /*00ea*/ 	.short	(.L_38 - .L_37)
.L_37:
        /*00ec*/ 	.word	0x00000000


	//----- nvinfo : EIATTR_CBANK_PARAM_SIZE
	.align		4
.L_38:
        /*00f0*/ 	.byte	0x03, 0x19
        /*00f2*/ 	.short	0x0038


	//----- nvinfo : EIATTR_PARAM_CBANK
	.align		4
        /*00f4*/ 	.byte	0x04, 0x0a
        /*00f6*/ 	.short	(.L_40 - .L_39)
	.align		4
.L_39:
        /*00f8*/ 	.word	index@(.nv.constant0._Z23BitBoard_cuda_kernel_b1jjPjS_mjP4condP5local)
        /*00fc*/ 	.short	0x0380
        /*00fe*/ 	.short	0x0038


	//----- nvinfo : EIATTR_SW_WAR
	.align		4
.L_40:
        /*0100*/ 	.byte	0x04, 0x36
        /*0102*/ 	.short	(.L_42 - .L_41)
.L_41:
        /*0104*/ 	.word	0x00000008
.L_42:


//--------------------- .nv.info._Z23BitBoard_cuda_kernel_b2jjPjS_mS_jP4condP5local --------------------------
	.section	.nv.info._Z23BitBoard_cuda_kernel_b2jjPjS_mS_jP4condP5local,"",@"SHT_CUDA_INFO"
	.sectionflags	@""
	.align	4


	//----- nvinfo : EIATTR_CUDA_API_VERSION
	.align		4
        /*0000*/ 	.byte	0x04, 0x37
        /*0002*/ 	.short	(.L_44 - .L_43)
.L_43:
        /*0004*/ 	.word	0x00000082


	//----- nvinfo : EIATTR_KPARAM_INFO
	.align		4
.L_44:
        /*0008*/ 	.byte	0x04, 0x17
        /*000a*/ 	.short	(.L_46 - .L_45)
.L_45:
        /*000c*/ 	.word	0x00000000
        /*0010*/ 	.short	0x0008
        /*0012*/ 	.short	0x0038
        /*0014*/ 	.byte	0x00, 0xf5, 0x21, 0x00


	//----- nvinfo : EIATTR_KPARAM_INFO
	.align		4
.L_46:
        /*0018*/ 	.byte	0x04, 0x17
        /*001a*/ 	.short	(.L_48 - .L_47)
.L_47:
        /*001c*/ 	.word	0x00000000
        /*0020*/ 	.short	0x0007
        /*0022*/ 	.short	0x0030
        /*0024*/ 	.byte	0x00, 0xf5, 0x21, 0x00


	//----- nvinfo : EIATTR_KPARAM_INFO
	.align		4
.L_48:
        /*0028*/ 	.byte	0x04, 0x17
        /*002a*/ 	.short	(.L_50 - .L_49)
.L_49:
        /*002c*/ 	.word	0x00000000
        /*0030*/ 	.short	0x0006
        /*0032*/ 	.short	0x0028
        /*0034*/ 	.byte	0x00, 0xf0, 0x11, 0x00


	//----- nvinfo : EIATTR_KPARAM_INFO
	.align		4
.L_50:
        /*0038*/ 	.byte	0x04, 0x17
        /*003a*/ 	.short	(.L_52 - .L_51)
.L_51:
        /*003c*/ 	.word	0x00000000
        /*0040*/ 	.short	0x0005
        /*0042*/ 	.short	0x0020
        /*0044*/ 	.byte	0x00, 0xf5, 0x21, 0x00


	//----- nvinfo : EIATTR_KPARAM_INFO
	.align		4
.L_52:
        /*0048*/ 	.byte	0x04, 0x17
        /*004a*/ 	.short	(.L_54 - .L_53)
.L_53:
        /*004c*/ 	.word	0x00000000
        /*0050*/ 	.short	0x0004
        /*0052*/ 	.short	0x0018
        /*0054*/ 	.byte	0x00, 0xf0, 0x21, 0x00


	//----- nvinfo : EIATTR_KPARAM_INFO
	.align		4
.L_54:
        /*0058*/ 	.byte	0x04, 0x17
        /*005a*/ 	.short	(.L_56 - .L_55)
.L_55:
        /*005c*/ 	.word	0x00000000
        /*0060*/ 	.short	0x0003
        /*0062*/ 	.short	0x0010
        /*0064*/ 	.byte	0x00, 0xf5, 0x21, 0x00


	//----- nvinfo : EIATTR_KPARAM_INFO
	.align		4
.L_56:
        /*0068*/ 	.byte	0x04, 0x17
        /*006a*/ 	.short	(.L_58 - .L_57)
.L_57:
        /*006c*/ 	.word	0x00000000
        /*0070*/ 	.short	0x0002
        /*0072*/ 	.short	0x0008
        /*0074*/ 	.byte	0x00, 0xf5, 0x21, 0x00


	//----- nvinfo : EIATTR_KPARAM_INFO
	.align		4
.L_58:
        /*0078*/ 	.byte	0x04, 0x17
        /*007a*/ 	.short	(.L_60 - .L_59)
.L_59:
        /*007c*/ 	.word	0x00000000
        /*0080*/ 	.short	0x0001
        /*0082*/ 	.short	0x0004
        /*0084*/ 	.byte	0x00, 0xf0, 0x11, 0x00


	//----- nvinfo : EIATTR_KPARAM_INFO
	.align		4
.L_60:
        /*0088*/ 	.byte	0x04, 0x17
        /*008a*/ 	.short	(.L_62 - .L_61)
.L_61:
        /*008c*/ 	.word	0x00000000
        /*0090*/ 	.short	0x0000
        /*0092*/ 	.short	0x0000
        /*0094*/ 	.byte	0x00, 0xf0, 0x11, 0x00


	//----- nvinfo : EIATTR_SPARSE_MMA_MASK
	.align		4
.L_62:
        /*0098*/ 	.byte	0x03, 0x50
        /*009a*/ 	.short	0x0000


	//----- nvinfo : EIATTR_MAXREG_COUNT
	.align		4
        /*009c*/ 	.byte	0x03, 0x1b
        /*009e*/ 	.short	0x00ff


	//----- nvinfo : EIATTR_NUM_BARRIERS
	.align		4
        /*00a0*/ 	.byte	0x02, 0x4c
        /*00a2*/ 	.byte	0x01
	.zero		1


	//----- nvinfo : EIATTR_MERCURY_ISA_VERSION
	.align		4
        /*00a4*/ 	.byte	0x03, 0x5f
        /*00a6*/ 	.short	0x0101


	//----- nvinfo : EIATTR_COOP_GROUP_MASK_REGIDS
	.align		4
        /*00a8*/ 	.byte	0x04, 0x29
        /*00aa*/ 	.short	(.L_64 - .L_63)


	//   ....[0]....
.L_63:
        /*00ac*/ 	.word	0xffffffff


	//   ....[1]....
        /*00b0*/ 	.word	0xffffffff


	//   ....[2]....
        /*00b4*/ 	.word	0xffffffff


	//   ....[3]....
        /*00b8*/ 	.word	0xffffffff


	//   ....[4]....
        /*00bc*/ 	.word	0xffffffff


	//   ....[5]....
        /*00c0*/ 	.word	0xffffffff


	//   ....[6]....
        /*00c4*/ 	.word	0xffffffff


	//----- nvinfo : EIATTR_COOP_GROUP_INSTR_OFFSETS
	.align		4
.L_64:
        /*00c8*/ 	.byte	0x04, 0x28
        /*00ca*/ 	.short	(.L_66 - .L_65)


	//   ....[0]....
.L_65:
        /*00cc*/ 	.word	0x00002090


	//   ....[1]....
        /*00d0*/ 	.word	0x00002130


	//   ....[2]....
        /*00d4*/ 	.word	0x000021d0


	//   ....[3]....
        /*00d8*/ 	.word	0x00002270


	//   ....[4]....
        /*00dc*/ 	.word	0x00002310


	//   ....[5]....
        /*00e0*/ 	.word	0x000023b0


	//   ....[6]....
        /*00e4*/ 	.word	0x00002470


	//----- nvinfo : EIATTR_VRC_CTA_INIT_COUNT
	.align		4
.L_66:
        /*00e8*/ 	.byte	0x02, 0x4a
	.zero		1
	.zero		1


	//----- nvinfo : EIATTR_EXIT_INSTR_OFFSETS
	.align		4
        /*00ec*/ 	.byte	0x04, 0x1c
        /*00ee*/ 	.short	(.L_68 - .L_67)


	//   ....[0]....
.L_67:
        /*00f0*/ 	.word	0x00002480


	//   ....[1]....
        /*00f4*/ 	.word	0x00002540


	//----- nvinfo : EIATTR_CRS_STACK_SIZE
	.align		4
.L_68:
        /*00f8*/ 	.byte	0x04, 0x1e
        /*00fa*/ 	.short	(.L_70 - .L_69)
.L_69:
        /*00fc*/ 	.word	0x00000000


	//----- nvinfo : EIATTR_CBANK_PARAM_SIZE
	.align		4
.L_70:
        /*0100*/ 	.byte	0x03, 0x19
        /*0102*/ 	.short	0x0040


	//----- nvinfo : EIATTR_PARAM_CBANK
	.align		4
        /*0104*/ 	.byte	0x04, 0x0a
        /*0106*/ 	.short	(.L_72 - .L_71)
	.align		4
.L_71:
        /*0108*/ 	.word	index@(.nv.constant0._Z23BitBoard_cuda_kernel_b2jjPjS_mS_jP4condP5local)
        /*010c*/ 	.short	0x0380
        /*010e*/ 	.short	0x0040


	//----- nvinfo : EIATTR_SW_WAR
	.align		4
.L_72:
        /*0110*/ 	.byte	0x04, 0x36
        /*0112*/ 	.short	(.L_74 - .L_73)
.L_73:
        /*0114*/ 	.word	0x00000008
.L_74:


//--------------------- .nv.callgraph             --------------------------
	.section	.nv.callgraph,"",@"SHT_CUDA_CALLGRAPH"
	.align	4
	.sectionentsize	8
	.align		4
        /*0000*/ 	.word	0x00000000
	.align		4
        /*0004*/ 	.word	0xffffffff
	.align		4
        /*0008*/ 	.word	0x00000000
	.align		4
        /*000c*/ 	.word	0xfffffffe
	.align		4
        /*0010*/ 	.word	0x00000000
	.align		4
        /*0014*/ 	.word	0xfffffffd
	.align		4
        /*0018*/ 	.word	0x00000000
	.align		4
        /*001c*/ 	.word	0xfffffffc


//--------------------- .nv.constant4             --------------------------
	.section	.nv.constant4,"a",@progbits
	.align	8
	.align		8
.nv.constant4:
        /*0000*/ 	.dword	dlocal


//--------------------- .text._Z23BitBoard_cuda_kernel_b1jjPjS_mjP4condP5local --------------------------
	.section	.text._Z23BitBoard_cuda_kernel_b1jjPjS_mjP4condP5local,"ax",@progbits
	.align	128
        .global         _Z23BitBoard_cuda_kernel_b1jjPjS_mjP4condP5local
        .type           _Z23BitBoard_cuda_kernel_b1jjPjS_mjP4condP5local,@function
        .size           _Z23BitBoard_cuda_kernel_b1jjPjS_mjP4condP5local,(.L_x_61 - _Z23BitBoard_cuda_kernel_b1jjPjS_mjP4condP5local)
        .other          _Z23BitBoard_cuda_kernel_b1jjPjS_mjP4condP5local,@"STO_CUDA_ENTRY STV_DEFAULT"
_Z23BitBoard_cuda_kernel_b1jjPjS_mjP4condP5local:
.text._Z23BitBoard_cuda_kernel_b1jjPjS_mjP4condP5local:
[----:B------:R-:W-:Y:S01]  /*0000*/  LDC R1, c[0x0][0x37c] ;  /* 0x0000df00ff017b82 */ /* 0x000fe20000000800 */
[----:B------:R-:W0:Y:S07]  /*0010*/  S2R R3, SR_TID.X ;  /* 0x0000000000037919 */ /* 0x000e2e0000002100 */
[----:B------:R-:W1:Y:S01]  /*0020*/  LDC.64 R4, c[0x0][0x3a8] ;  /* 0x0000ea00ff047b82 */ /* 0x000e620000000a00 */
[----:B------:R-:W0:Y:S01]  /*0030*/  LDCU UR4, c[0x0][0x360] ;  /* 0x00006c00ff0477ac */ /* 0x000e220008000800 */
[----:B------:R-:W0:Y:S01]  /*0040*/  S2R R0, SR_CTAID.X ;  /* 0x0000000000007919 */ /* 0x000e220000002500 */
[----:B------:R-:W2:Y:S01]  /*0050*/  LDCU.64 UR6, c[0x0][0x358] ;  /* 0x00006b00ff0677ac */ /* 0x000ea20008000a00 */
[----:B------:R-:W3:Y:S01]  /*0060*/  S2R R16, SR_CgaCtaId ;  /* 0x0000000000107919 */ /* 0x000ee20000008800 */
[----:B------:R-:W-:Y:S01]  /*0070*/  MOV R8, 0x400 ;  /* 0x0000040000087802 */ /* 0x000fe20000000f00 */
[----:B------:R-:W4:Y:S01]  /*0080*/  LDCU.64 UR8, c[0x0][0x398] ;  /* 0x00007300ff0877ac */ /* 0x000f220008000a00 */
[----:B------:R-:W-:Y:S01]  /*0090*/  UMOV UR5, 0xffffffff ;  /* 0xffffffff00057882 */ /* 0x000fe20000000000 */
[----:B------:R-:W0:Y:S02]  /*00a0*/  LDCU UR10, c[0x0][0x384] ;  /* 0x00007080ff0a77ac */ /* 0x000e240008000800 */
[----:B0-----:R-:W-:Y:S01]  /*00b0*/  IMAD R7, R0, UR4, R3 ;  /* 0x0000000400077c24 */ /* 0x001fe2000f8e0203 */
[----:B------:R-:W0:Y:S03]  /*00c0*/  LDCU UR4, c[0x0][0x380] ;  /* 0x00007000ff0477ac */ /* 0x000e260008000800 */
[----:B-1----:R-:W-:-:S05]  /*00d0*/  IMAD.WIDE.U32 R4, R7, 0xc, R4 ;  /* 0x0000000c07047825 */ /* 0x002fca00078e0004 */
[----:B--2---:R-:W2:Y:S04]  /*00e0*/  LDG.E R9, desc[UR6][R4.64] ;  /* 0x0000000604097981 */ /* 0x004ea8000c1e1900 */
[----:B------:R-:W5:Y:S04]  /*00f0*/  LDG.E R10, desc[UR6][R4.64+0x4] ;  /* 0x00000406040a7981 */ /* 0x000f68000c1e1900 */
[----:B------:R1:W5:Y:S01]  /*0100*/  LDG.E R12, desc[UR6][R4.64+0x8] ;  /* 0x00000806040c7981 */ /* 0x000362000c1e1900 */
[----:B------:R-:W-:Y:S01]  /*0110*/  VIADD R6, R8, 0xf00 ;  /* 0x00000f0008067836 */ /* 0x000fe20000000000 */
[----:B---3--:R-:W-:Y:S01]  /*0120*/  LEA R2, R16, R8, 0x18 ;  /* 0x0000000810027211 */ /* 0x008fe200078ec0ff */
[C---:B------:R-:W-:Y:S01]  /*0130*/  VIADD R11, R8.reuse, 0x1e00 ;  /* 0x00001e00080b7836 */ /* 0x040fe20000000000 */
[----:B0-----:R-:W-:Y:S01]  /*0140*/  USHF.L.U32 UR4, UR5, UR4, URZ ;  /* 0x0000000405047299 */ /* 0x001fe200080006ff */
[C---:B------:R-:W-:Y:S01]  /*0150*/  VIADD R13, R8.reuse, 0x2d00 ;  /* 0x00002d00080d7836 */ /* 0x040fe20000000000 */
[----:B----4-:R-:W-:Y:S01]  /*0160*/  ISETP.GE.U32.AND P0, PT, R7, UR8, PT ;  /* 0x0000000807007c0c */ /* 0x010fe2000bf06070 */
[----:B------:R-:W-:Y:S01]  /*0170*/  IMAD R2, R3, 0x28, R2 ;  /* 0x0000002803027824 */ /* 0x000fe200078e0202 */
[----:B------:R-:W0:Y:S01]  /*0180*/  LDCU UR5, c[0x0][0x3a0] ;  /* 0x00007400ff0577ac */ /* 0x000e220008000800 */
[----:B------:R-:W-:Y:S01]  /*0190*/  VIADD R7, R8, 0x3c00 ;  /* 0x00003c0008077836 */ /* 0x000fe20000000000 */
[C---:B-1----:R-:W-:Y:S01]  /*01a0*/  LEA R4, R16.reuse, R6, 0x18 ;  /* 0x0000000610047211 */ /* 0x042fe200078ec0ff */
[----:B------:R-:W-:Y:S01]  /*01b0*/  BSSY.RECONVERGENT B0, `(.L_x_0) ;  /* 0x000004c000007945 */ /* 0x000fe20003800200 */
[----:B------:R-:W-:-:S02]  /*01c0*/  LEA R6, R16, R11, 0x18 ;  /* 0x0000000b10067211 */ /* 0x000fc400078ec0ff */
[----:B------:R-:W-:Y:S01]  /*01d0*/  LEA R14, R16, R13, 0x18 ;  /* 0x0000000d100e7211 */ /* 0x000fe200078ec0ff */
[C---:B------:R-:W-:Y:S01]  /*01e0*/  IMAD R4, R3.reuse, 0x28, R4 ;  /* 0x0000002803047824 */ /* 0x040fe200078e0204 */
[----:B------:R-:W-:Y:S01]  /*01f0*/  ISETP.GE.U32.AND.EX P0, PT, RZ, UR9, PT, P0 ;  /* 0x00000009ff007c0c */ /* 0x000fe2000bf06100 */
[C---:B------:R-:W-:Y:S01]  /*0200*/  IMAD R5, R3.reuse, 0x28, R6 ;  /* 0x0000002803057824 */ /* 0x040fe200078e0206 */
[----:B------:R-:W-:Y:S01]  /*0210*/  IADD3 R13, PT, PT, R8, 0x3d80, RZ ;  /* 0x00003d80080d7810 */ /* 0x000fe20007ffe0ff */
[----:B------:R-:W-:Y:S01]  /*0220*/  IMAD R6, R3, 0x28, R14 ;  /* 0x0000002803067824 */ /* 0x000fe200078e020e */
[C---:B------:R-:W-:Y:S02]  /*0230*/  LEA R8, R16.reuse, R7, 0x18 ;  /* 0x0000000710087211 */ /* 0x040fe400078ec0ff */
[----:B------:R-:W-:-:S03]  /*0240*/  LEA R14, R16, R13, 0x18 ;  /* 0x0000000d100e7211 */ /* 0x000fc600078ec0ff */
[C---:B------:R-:W-:Y:S02]  /*0250*/  IMAD R7, R3.reuse, 0x4, R8 ;  /* 0x0000000403077824 */ /* 0x040fe400078e0208 */
[----:B------:R-:W-:Y:S01]  /*0260*/  IMAD R8, R3, 0x4, R14 ;  /* 0x0000000403087824 */ /* 0x000fe200078e020e */
[----:B--2---:R1:W-:Y:S04]  /*0270*/  STS [R2], R9 ;  /* 0x0000000902007388 */ /* 0x0043e80000000800 */
[----:B-----5:R1:W-:Y:S01]  /*0280*/  STS [R4], R10 ;  /* 0x0000000a04007388 */ /* 0x0203e20000000800 */
[----:B------:R-:W-:-:S03]  /*0290*/  LOP3.LUT R11, R12, R10, R9, 0xfe, !PT ;  /* 0x0000000a0c0b7212 */ /* 0x000fc600078efe09 */
[----:B------:R1:W-:Y:S01]  /*02a0*/  STS [R5], R12 ;  /* 0x0000000c05007388 */ /* 0x0003e20000000800 */
[----:B------:R-:W-:-:S05]  /*02b0*/  LOP3.LUT R11, R11, UR4, RZ, 0x3, !PT ;  /* 0x000000040b0b7c12 */ /* 0x000fca000f8e03ff */
[----:B------:R1:W-:Y:S01]  /*02c0*/  STS [R6], R11 ;  /* 0x0000000b06007388 */ /* 0x0003e20000000800 */
[----:B0-----:R-:W-:Y:S05]  /*02d0*/  @P0 BRA `(.L_x_1) ;  /* 0x0000000000dc0947 */ /* 0x001fea0003800000 */
[----:B------:R-:W-:Y:S01]  /*02e0*/  HFMA2 R13, -RZ, RZ, 0, 0 ;  /* 0x00000000ff0d7431 */ /* 0x000fe200000001ff */
[----:B------:R-:W-:Y:S01]  /*02f0*/  BSSY.RECONVERGENT B1, `(.L_x_2) ;  /* 0x0000032000017945 */ /* 0x000fe20003800200 */
[----:B-1----:R-:W-:Y:S02]  /*0300*/  IMAD.MOV.U32 R10, RZ, RZ, RZ ;  /* 0x000000ffff0a7224 */ /* 0x002fe400078e00ff */
[----:B------:R-:W-:-:S07]  /*0310*/  IMAD.MOV.U32 R9, RZ, RZ, RZ ;  /* 0x000000ffff097224 */ /* 0x000fce00078e00ff */
.L_x_6:
[----:B0-----:R-:W-:Y:S01]  /*0320*/  IMAD R11, R13, 0x4, R6 ;  /* 0x000000040d0b7824 */ /* 0x001fe200078e0206 */
[----:B------:R-:W-:Y:S01]  /*0330*/  BSSY.RECONVERGENT B2, `(.L_x_3) ;  /* 0x000002b000027945 */ /* 0x000fe20003800200 */
[----:B------:R-:W-:-:S03]  /*0340*/  IMAD.MOV.U32 R17, RZ, RZ, R13 ;  /* 0x000000ffff117224 */ /* 0x000fc600078e000d */
[----:B------:R-:W0:Y:S02]  /*0350*/  LDS R14, [R11] ;  /* 0x000000000b0e7984 */ /* 0x000e240000000800 */
[----:B0-----:R-:W-:-:S13]  /*0360*/  ISETP.NE.AND P0, PT, R14, RZ, PT ;  /* 0x000000ff0e00720c */ /* 0x001fda0003f05270 */
[----:B------:R-:W-:Y:S01]  /*0370*/  @!P0 IADD3 R13, PT, PT, R13, -0x1, RZ ;  /* 0xffffffff0d0d8810 */ /* 0x000fe20007ffe0ff */
[----:B------:R-:W-:Y:S06]  /*0380*/  @!P0 BRA `(.L_x_4) ;  /* 0x0000000000948947 */ /* 0x000fec0003800000 */
[----:B------:R-:W0:Y:S02]  /*0390*/  LDC.64 R12, c[0x0][0x3b0] ;  /* 0x0000ec00ff0c7b82 */ /* 0x000e240000000a00 */
[----:B0-----:R-:W2:Y:S01]  /*03a0*/  LDG.E R12, desc[UR6][R12.64] ;  /* 0x000000060c0c7981 */ /* 0x001ea2000c1e1900 */
[----:B------:R-:W-:-:S05]  /*03b0*/  VIADD R15, R17, UR5 ;  /* 0x00000005110f7c36 */ /* 0x000fca0008000000 */
[----:B--2---:R-:W-:-:S13]  /*03c0*/  ISETP.GE.U32.AND P0, PT, R15, R12, PT ;  /* 0x0000000c0f00720c */ /* 0x004fda0003f06070 */
[----:B------:R-:W-:-:S05]  /*03d0*/  @!P0 LOP3.LUT R14, R14, 0xfffffffd, RZ, 0xc0, !PT ;  /* 0xfffffffd0e0e8812 */ /* 0x000fca00078ec0ff */
[----:B------:R-:W-:-:S05]  /*03e0*/  IMAD.MOV R15, RZ, RZ, -R14 ;  /* 0x000000ffff0f7224 */ /* 0x000fca00078e0a0e */
[----:B------:R-:W-:-:S04]  /*03f0*/  LOP3.LUT R20, R14, R15, RZ, 0xc0, !PT ;  /* 0x0000000f0e147212 */ /* 0x000fc800078ec0ff */
[----:B------:R-:W-:Y:S02]  /*0400*/  LOP3.LUT R14, R14, R20, RZ, 0x3c, !PT ;  /* 0x000000140e0e7212 */ /* 0x000fe400078e3cff */
[----:B------:R-:W-:-:S03]  /*0410*/  LOP3.LUT P0, RZ, R20, UR4, RZ, 0x30, !PT ;  /* 0x0000000414ff7c12 */ /* 0x000fc6000f8030ff */
[----:B------:R0:W-:Y:S10]  /*0420*/  STS [R11], R14 ;  /* 0x0000000e0b007388 */ /* 0x0001f40000000800 */
[----:B0-----:R-:W-:Y:S05]  /*0430*/  @!P0 BRA `(.L_x_5) ;  /* 0x0000000000648947 */ /* 0x001fea0003800000 */
[----:B------:R-:W-:-:S05]  /*0440*/  VIADD R19, R17, 0x1 ;  /* 0x0000000111137836 */ /* 0x000fca0000000000 */
[----:B------:R-:W-:-:S13]  /*0450*/  ISETP.NE.AND P0, PT, R19, UR10, PT ;  /* 0x0000000a13007c0c */ /* 0x000fda000bf05270 */
[----:B------:R-:W-:Y:S01]  /*0460*/  @!P0 IADD3 R9, PT, PT, R9, 0x1, RZ ;  /* 0x0000000109098810 */ /* 0x000fe20007ffe0ff */
[----:B------:R-:W-:Y:S02]  /*0470*/  @!P0 VIADD R10, R10, 0x8 ;  /* 0x000000080a0a8836 */ /* 0x000fe40000000000 */
[----:B------:R-:W-:Y:S01]  /*0480*/  @!P0 VIADD R13, R17, 0xffffffff ;  /* 0xffffffff110d8836 */ /* 0x000fe20000000000 */
[----:B------:R-:W-:Y:S06]  /*0490*/  @!P0 BRA `(.L_x_4) ;  /* 0x0000000000508947 */ /* 0x000fec0003800000 */
[C---:B------:R-:W-:Y:S01]  /*04a0*/  IMAD R14, R17.reuse, 0x4, R4 ;  /* 0x00000004110e7824 */ /* 0x040fe200078e0204 */
[C---:B------:R-:W-:Y:S01]  /*04b0*/  LEA R16, R17.reuse, R5, 0x2 ;  /* 0x0000000511107211 */ /* 0x040fe200078e10ff */
[----:B------:R-:W-:-:S03]  /*04c0*/  IMAD R12, R17, 0x4, R2 ;  /* 0x00000004110c7824 */ /* 0x000fc600078e0202 */
[----:B------:R-:W0:Y:S04]  /*04d0*/  LDS R15, [R14] ;  /* 0x000000000e0f7984 */ /* 0x000e280000000800 */
[----:B------:R-:W1:Y:S04]  /*04e0*/  LDS R17, [R16] ;  /* 0x0000000010117984 */ /* 0x000e680000000800 */
[----:B------:R-:W2:Y:S01]  /*04f0*/  LDS R13, [R12] ;  /* 0x000000000c0d7984 */ /* 0x000ea20000000800 */
[C---:B0-----:R-:W-:Y:S02]  /*0500*/  LOP3.LUT R18, R20.reuse, R15, RZ, 0xfc, !PT ;  /* 0x0000000f14127212 */ /* 0x041fe400078efcff */
[----:B-1----:R-:W-:-:S03]  /*0510*/  LOP3.LUT R17, R20, R17, RZ, 0xfc, !PT ;  /* 0x0000001114117212 */ /* 0x002fc600078efcff */
[----:B------:R-:W-:Y:S01]  /*0520*/  IMAD.SHL.U32 R18, R18, 0x2, RZ ;  /* 0x0000000212127824 */ /* 0x000fe200078e00ff */
[----:B--2---:R-:W-:Y:S02]  /*0530*/  LOP3.LUT R15, R20, R13, RZ, 0xfc, !PT ;  /* 0x0000000d140f7212 */ /* 0x004fe400078efcff */
[----:B------:R-:W-:-:S03]  /*0540*/  SHF.R.U32.HI R17, RZ, 0x1, R17 ;  /* 0x00000001ff117819 */ /* 0x000fc60000011611 */
[----:B------:R0:W-:Y:S01]  /*0550*/  STS [R12+0x4], R15 ;  /* 0x0000040f0c007388 */ /* 0x0001e20000000800 */
[----:B------:R-:W-:-:S03]  /*0560*/  LOP3.LUT R13, R17, R18, R15, 0xfe, !PT ;  /* 0x00000012110d7212 */ /* 0x000fc600078efe0f */
[----:B------:R0:W-:Y:S01]  /*0570*/  STS [R14+0x4], R18 ;  /* 0x000004120e007388 */ /* 0x0001e20000000800 */
[----:B------:R-:W-:Y:S01]  /*0580*/  LOP3.LUT R20, R13, UR4, RZ, 0x3, !PT ;  /* 0x000000040d147c12 */ /* 0x000fe2000f8e03ff */
[----:B------:R-:W-:Y:S02]  /*0590*/  IMAD.MOV.U32 R13, RZ, RZ, R19 ;  /* 0x000000ffff0d7224 */ /* 0x000fe400078e0013 */
[----:B------:R0:W-:Y:S04]  /*05a0*/  STS [R16+0x4], R17 ;  /* 0x0000041110007388 */ /* 0x0001e80000000800 */
[----:B------:R0:W-:Y:S01]  /*05b0*/  STS [R11+0x4], R20 ;  /* 0x000004140b007388 */ /* 0x0001e20000000800 */
[----:B------:R-:W-:Y:S05]  /*05c0*/  BRA `(.L_x_4) ;  /* 0x0000000000047947 */ /* 0x000fea0003800000 */
.L_x_5:
[----:B------:R-:W-:-:S07]  /*05d0*/  IADD3 R13, PT, PT, R17, -0x1, RZ ;  /* 0xffffffff110d7810 */ /* 0x000fce0007ffe0ff */
.L_x_4:
[----:B------:R-:W-:Y:S05]  /*05e0*/  BSYNC.RECONVERGENT B2 ;  /* 0x0000000000027941 */ /* 0x000fea0003800200 */
.L_x_3:
[----:B------:R-:W-:-:S13]  /*05f0*/  ISETP.GT.AND P0, PT, R13, -0x1, PT ;  /* 0xffffffff0d00780c */ /* 0x000fda0003f04270 */
[----:B------:R-:W-:Y:S05]  /*0600*/  @P0 BRA `(.L_x_6) ;  /* 0xfffffffc00440947 */ /* 0x000fea000383ffff */
[----:B------:R-:W-:Y:S05]  /*0610*/  BSYNC.RECONVERGENT B1 ;  /* 0x0000000000017941 */ /* 0x000fea0003800200 */
.L_x_2:
[----:B------:R2:W-:Y:S04]  /*0620*/  STS [R7], R10 ;  /* 0x0000000a07007388 */ /* 0x0005e80000000800 */
[----:B------:R2:W-:Y:S01]  /*0630*/  STS [R8], R9 ;  /* 0x0000000908007388 */ /* 0x0005e20000000800 */
[----:B------:R-:W-:Y:S05]  /*0640*/  BRA `(.L_x_7) ;  /* 0x0000000000087947 */ /* 0x000fea0003800000 */
.L_x_1:
[----:B------:R0:W-:Y:S04]  /*0650*/  STS [R7], RZ ;  /* 0x000000ff07007388 */ /* 0x0001e80000000800 */
[----:B------:R0:W-:Y:S02]  /*0660*/  STS [R8], RZ ;  /* 0x000000ff08007388 */ /* 0x0001e40000000800 */
.L_x_7:
[----:B------:R-:W-:Y:S05]  /*0670*/  BSYNC.RECONVERGENT B0 ;  /* 0x0000000000007941 */ /* 0x000fea0003800200 */
.L_x_0:
[----:B------:R-:W-:Y:S01]  /*0680*/  BAR.SYNC.DEFER_BLOCKING 0x0 ;  /* 0x0000000000007b1d */ /* 0x000fe20000010000 */
[C---:B------:R-:W-:Y:S02]  /*0690*/  LOP3.LUT P1, RZ, R3.reuse, 0x3e0, RZ, 0xc0, !PT ;  /* 0x000003e003ff7812 */ /* 0x040fe4000782c0ff */
[----:B------:R-:W-:-:S03]  /*06a0*/  ISETP.GT.U32.AND P0, PT, R3, 0x1f, PT ;  /* 0x0000001f0300780c */ /* 0x000fc60003f04070 */
[----:B------:R-:W-:Y:S08]  /*06b0*/  BSSY.RECONVERGENT B0, `(.L_x_8) ;  /* 0x0000046000007945 */ /* 0x000ff00003800200 */
[----:B-1----:R-:W-:Y:S04]  /*06c0*/  @!P1 LDS R2, [R7+0x100] ;  /* 0x0001000007029984 */ /* 0x002fe80000000800 */
[----:B------:R-:W1:Y:S02]  /*06d0*/  @!P1 LDS R5, [R7] ;  /* 0x0000000007059984 */ /* 0x000e640000000800 */
[----:B-1----:R-:W-:-:S05]  /*06e0*/  @!P1 IMAD.IADD R2, R2, 0x1, R5 ;  /* 0x0000000102029824 */ /* 0x002fca00078e0205 */
[----:B------:R-:W-:Y:S04]  /*06f0*/  @!P1 STS [R7], R2 ;  /* 0x0000000207009388 */ /* 0x000fe80000000800 */
[----:B------:R-:W-:Y:S04]  /*0700*/  @!P1 LDS R4, [R8+0x100] ;  /* 0x0001000008049984 */ /* 0x000fe80000000800 */
[----:B------:R-:W1:Y:S02]  /*0710*/  @!P1 LDS R5, [R8] ;  /* 0x0000000008059984 */ /* 0x000e640000000800 */
[----:B-1----:R-:W-:-:S05]  /*0720*/  @!P1 IMAD.IADD R5, R4, 0x1, R5 ;  /* 0x0000000104059824 */ /* 0x002fca00078e0205 */
[----:B------:R-:W-:Y:S01]  /*0730*/  @!P1 STS [R8], R5 ;  /* 0x0000000508009388 */ /* 0x000fe20000000800 */
[----:B------:R-:W-:-:S03]  /*0740*/  NOP ;  /* 0x0000000000007918 */ /* 0x000fc60000000000 */
[----:B------:R-:W-:Y:S01]  /*0750*/  @!P0 LDS R4, [R7+0x80] ;  /* 0x0000800007048984 */ /* 0x000fe20000000800 */
[----:B------:R-:W-:-:S03]  /*0760*/  ISETP.GT.U32.AND P1, PT, R3, 0xf, PT ;  /* 0x0000000f0300780c */ /* 0x000fc60003f24070 */
[----:B--2---:R-:W1:Y:S02]  /*0770*/  @!P0 LDS R9, [R7] ;  /* 0x0000000007098984 */ /* 0x004e640000000800 */
[----:B-1----:R-:W-:-:S05]  /*0780*/  @!P0 IMAD.IADD R4, R4, 0x1, R9 ;  /* 0x0000000104048824 */ /* 0x002fca00078e0209 */
[----:B------:R-:W-:Y:S04]  /*0790*/  @!P0 STS [R7], R4 ;  /* 0x0000000407008388 */ /* 0x000fe80000000800 */
[----:B------:R-:W-:Y:S04]  /*07a0*/  @!P0 LDS R2, [R8+0x80] ;  /* 0x0000800008028984 */ /* 0x000fe80000000800 */
[----:B------:R-:W1:Y:S02]  /*07b0*/  @!P0 LDS R9, [R8] ;  /* 0x0000000008098984 */ /* 0x000e640000000800 */
[----:B-1----:R-:W-:-:S05]  /*07c0*/  @!P0 IADD3 R9, PT, PT, R2, R9, RZ ;  /* 0x0000000902098210 */ /* 0x002fca0007ffe0ff */
[----:B------:R-:W-:Y:S01]  /*07d0*/  @!P0 STS [R8], R9 ;  /* 0x0000000908008388 */ /* 0x000fe20000000800 */
[----:B------:R-:W-:-:S03]  /*07e0*/  NOP ;  /* 0x0000000000007918 */ /* 0x000fc60000000000 */
[----:B------:R-:W-:Y:S01]  /*07f0*/  @!P1 LDS R2, [R7+0x40] ;  /* 0x0000400007029984 */ /* 0x000fe20000000800 */
[----:B------:R-:W-:-:S03]  /*0800*/  ISETP.GT.U32.AND P0, PT, R3, 0x7, PT ;  /* 0x000000070300780c */ /* 0x000fc60003f04070 */
        /* <DEDUP_REMOVED lines=29> */
[----:B------:R-:W-:-:S03]  /*09e0*/  ISETP.NE.AND P1, PT, R3, RZ, PT ;  /* 0x000000ff0300720c */ /* 0x000fc60003f25270 */
[----:B------:R-:W1:Y:S02]  /*09f0*/  @!P0 LDS R9, [R7] ;  /* 0x0000000007098984 */ /* 0x000e640000000800 */
[----:B-1----:R-:W-:-:S05]  /*0a00*/  @!P0 IMAD.IADD R4, R4, 0x1, R9 ;  /* 0x0000000104048824 */ /* 0x002fca00078e0209 */
[----:B------:R-:W-:Y:S04]  /*0a10*/  @!P0 STS [R7], R4 ;  /* 0x0000000407008388 */ /* 0x000fe80000000800 */
[----:B------:R-:W-:Y:S04]  /*0a20*/  @!P0 LDS R2, [R8+0x8] ;  /* 0x0000080008028984 */ /* 0x000fe80000000800 */
[----:B------:R-:W1:Y:S02]  /*0a30*/  @!P0 LDS R9, [R8] ;  /* 0x0000000008098984 */ /* 0x000e640000000800 */
[----:B-1----:R-:W-:-:S05]  /*0a40*/  @!P0 IADD3 R9, PT, PT, R2, R9, RZ ;  /* 0x0000000902098210 */ /* 0x002fca0007ffe0ff */
[----:B------:R1:W-:Y:S01]  /*0a50*/  @!P0 STS [R8], R9 ;  /* 0x0000000908008388 */ /* 0x0003e20000000800 */
[----:B------:R-:W-:Y:S01]  /*0a60*/  NOP ;  /* 0x0000000000007918 */ /* 0x000fe20000000000 */
[----:B------:R-:W-:Y:S05]  /*0a70*/  @P1 BRA `(.L_x_9) ;  /* 0x0000000000241947 */ /* 0x000fea0003800000 */
[----:B------:R-:W2:Y:S01]  /*0a80*/  S2UR UR5, SR_CgaCtaId ;  /* 0x00000000000579c3 */ /* 0x000ea20000008800 */
[----:B------:R-:W-:Y:S02]  /*0a90*/  UMOV UR4, 0x400 ;  /* 0x0000040000047882 */ /* 0x000fe40000000000 */
[----:B--2---:R-:W-:-:S09]  /*0aa0*/  ULEA UR4, UR5, UR4, 0x18 ;  /* 0x0000000405047291 */ /* 0x004fd2000f8ec0ff */
[----:B------:R-:W2:Y:S04]  /*0ab0*/  LDS.64 R2, [UR4+0x3c00] ;  /* 0x003c0004ff027984 */ /* 0x000ea80008000a00 */
[----:B------:R-:W3:Y:S01]  /*0ac0*/  LDS.64 R4, [UR4+0x3d80] ;  /* 0x003d8004ff047984 */ /* 0x000ee20008000a00 */
[----:B--2---:R-:W-:Y:S02]  /*0ad0*/  IMAD.IADD R2, R3, 0x1, R2 ;  /* 0x0000000103027824 */ /* 0x004fe400078e0202 */
[----:B---3--:R-:W-:-:S03]  /*0ae0*/  IMAD.IADD R3, R5, 0x1, R4 ;  /* 0x0000000105037824 */ /* 0x008fc600078e0204 */
[----:B------:R2:W-:Y:S04]  /*0af0*/  STS [UR4+0x3c00], R2 ;  /* 0x003c0002ff007988 */ /* 0x0005e80008000804 */
[----:B------:R2:W-:Y:S02]  /*0b00*/  STS [UR4+0x3d80], R3 ;  /* 0x003d8003ff007988 */ /* 0x0005e40008000804 */
.L_x_9:
[----:B------:R-:W-:Y:S05]  /*0b10*/  BSYNC.RECONVERGENT B0 ;  /* 0x0000000000007941 */ /* 0x000fea0003800200 */
.L_x_8:
[----:B------:R-:W-:Y:S01]  /*0b20*/  NOP ;  /* 0x0000000000007918 */ /* 0x000fe20000000000 */
[----:B------:R-:W-:Y:S05]  /*0b30*/  @P1 EXIT ;  /* 0x000000000000194d */ /* 0x000fea0003800000 */
[----:B------:R-:W3:Y:S01]  /*0b40*/  S2UR UR5, SR_CgaCtaId ;  /* 0x00000000000579c3 */ /* 0x000ee20000008800 */
[----:B------:R-:W-:-:S07]  /*0b50*/  UMOV UR4, 0x400 ;  /* 0x0000040000047882 */ /* 0x000fce0000000000 */
[----:B--2---:R-:W2:Y:S08]  /*0b60*/  LDC.64 R2, c[0x0][0x388] ;  /* 0x0000e200ff027b82 */ /* 0x004eb00000000a00 */
[----:B------:R-:W4:Y:S01]  /*0b70*/  LDC.64 R4, c[0x0][0x390] ;  /* 0x0000e400ff047b82 */ /* 0x000f220000000a00 */
[----:B---3--:R-:W-:Y:S01]  /*0b80*/  ULEA UR4, UR5, UR4, 0x18 ;  /* 0x0000000405047291 */ /* 0x008fe2000f8ec0ff */
[----:B--2---:R-:W-:-:S08]  /*0b90*/  IMAD.WIDE.U32 R2, R0, 0x4, R2 ;  /* 0x0000000400027825 */ /* 0x004fd000078e0002 */
[----:B0-----:R-:W0:Y:S04]  /*0ba0*/  LDS R7, [UR4+0x3c00] ;  /* 0x003c0004ff077984 */ /* 0x001e280008000800 */
[----:B-1----:R-:W1:Y:S01]  /*0bb0*/  LDS R9, [UR4+0x3d80] ;  /* 0x003d8004ff097984 */ /* 0x002e620008000800 */
[----:B----4-:R-:W-:-:S03]  /*0bc0*/  IMAD.WIDE.U32 R4, R0, 0x4, R4 ;  /* 0x0000000400047825 */ /* 0x010fc600078e0004 */
[----:B0-----:R-:W-:Y:S04]  /*0bd0*/  STG.E desc[UR6][R2.64], R7 ;  /* 0x0000000702007986 */ /* 0x001fe8000c101906 */
[----:B-1----:R-:W-:Y:S01]  /*0be0*/  STG.E desc[UR6][R4.64], R9 ;  /* 0x0000000904007986 */ /* 0x002fe2000c101906 */
[----:B------:R-:W-:Y:S05]  /*0bf0*/  EXIT ;  /* 0x000000000000794d */ /* 0x000fea0003800000 */
.L_x_10:
[----:B------:R-:W-:-:S00]  /*0c00*/  BRA `(.L_x_10) ;  /* 0xfffffffc00fc7947 */ /* 0x000fc0000383ffff */
[----:B------:R-:W-:-:S00]  /*0c10*/  NOP ;  /* 0x0000000000007918 */ /* 0x000fc00000000000 */
        /* <DEDUP_REMOVED lines=14> */
.L_x_61:


//--------------------- .text._Z23BitBoard_cuda_kernel_b2jjPjS_mS_jP4condP5local --------------------------
	.section	.text._Z23BitBoard_cuda_kernel_b2jjPjS_mS_jP4condP5local,"ax",@progbits
	.align	128
        .global         _Z23BitBoard_cuda_kernel_b2jjPjS_mS_jP4condP5local
        .type           _Z23BitBoard_cuda_kernel_b2jjPjS_mS_jP4condP5local,@function
        .size           _Z23BitBoard_cuda_kernel_b2jjPjS_mS_jP4condP5local,(.L_x_62 - _Z23BitBoard_cuda_kernel_b2jjPjS_mS_jP4condP5local)
        .other          _Z23BitBoard_cuda_kernel_b2jjPjS_mS_jP4condP5local,@"STO_CUDA_ENTRY STV_DEFAULT"
_Z23BitBoard_cuda_kernel_b2jjPjS_mS_jP4condP5local:
.text._Z23BitBoard_cuda_kernel_b2jjPjS_mS_jP4condP5local:
[----:B------:R-:W0:Y:S01]  /*0000*/  LDC R1, c[0x0][0x37c] ;  /* 0x0000df00ff017b82 */ /* 0x000e220000000800 */
[----:B------:R-:W1:Y:S07]  /*0010*/  S2R R18, SR_TID.X ;  /* 0x0000000000127919 */ /* 0x000e6e0000002100 */
[----:B------:R-:W2:Y:S01]  /*0020*/  LDC.64 R2, c[0x0][0x3b0] ;  /* 0x0000ec00ff027b82 */ /* 0x000ea20000000a00 */
[----:B------:R-:W1:Y:S01]  /*0030*/  LDCU UR4, c[0x0][0x360] ;  /* 0x00006c00ff0477ac */ /* 0x000e620008000800 */
[----:B0-----:R-:W-:Y:S01]  /*0040*/  VIADD R1, R1, 0xffffff90 ;  /* 0xffffff9001017836 */ /* 0x001fe20000000000 */
[----:B------:R-:W1:Y:S01]  /*0050*/  S2R R17, SR_CTAID.X ;  /* 0x0000000000117919 */ /* 0x000e620000002500 */
[----:B------:R-:W0:Y:S01]  /*0060*/  LDCU.64 UR8, c[0x0][0x358] ;  /* 0x00006b00ff0877ac */ /* 0x000e220008000a00 */
[----:B------:R-:W3:Y:S03]  /*0070*/  S2R R19, SR_CgaCtaId ;  /* 0x0000000000137919 */ /* 0x000ee60000008800 */
[----:B------:R-:W4:Y:S01]  /*0080*/  LDC R15, c[0x0][0x380] ;  /* 0x0000e000ff0f7b82 */ /* 0x000f220000000800 */
[----:B------:R-:W-:Y:S01]  /*0090*/  MOV R0, 0x400 ;  /* 0x0000040000007802 */ /* 0x000fe20000000f00 */
[----:B------:R-:W-:Y:S01]  /*00a0*/  IMAD.MOV.U32 R14, RZ, RZ, -0x1 ;  /* 0xffffffffff0e7424 */ /* 0x000fe200078e00ff */
[----:B------:R-:W0:Y:S01]  /*00b0*/  LDCU UR10, c[0x0][0x3a8] ;  /* 0x00007500ff0a77ac */ /* 0x000e220008000800 */
[----:B------:R-:W0:Y:S01]  /*00c0*/  LDCU UR11, c[0x0][0x384] ;  /* 0x00007080ff0b77ac */ /* 0x000e220008000800 */
[----:B-1----:R-:W-:Y:S01]  /*00d0*/  IMAD R16, R17, UR4, R18 ;  /* 0x0000000411107c24 */ /* 0x002fe2000f8e0212 */
[----:B------:R-:W1:Y:S03]  /*00e0*/  LDCU.64 UR4, c[0x0][0x398] ;  /* 0x00007300ff0477ac */ /* 0x000e660008000a00 */
[----:B--2---:R-:W-:-:S05]  /*00f0*/  IMAD.WIDE.U32 R2, R16, 0xc, R2 ;  /* 0x0000000c10027825 */ /* 0x004fca00078e0002 */
[----:B0-----:R-:W2:Y:S04]  /*0100*/  LDG.E R4, desc[UR8][R2.64] ;  /* 0x0000000802047981 */ /* 0x001ea8000c1e1900 */
[----:B------:R-:W5:Y:S04]  /*0110*/  LDG.E R6, desc[UR8][R2.64+0x4] ;  /* 0x0000040802067981 */ /* 0x000f68000c1e1900 */
[----:B------:R-:W5:Y:S01]  /*0120*/  LDG.E R9, desc[UR8][R2.64+0x8] ;  /* 0x0000080802097981 */ /* 0x000f62000c1e1900 */
[C---:B------:R-:W-:Y:S01]  /*0130*/  VIADD R7, R0.reuse, 0xf00 ;  /* 0x00000f0000077836 */ /* 0x040fe20000000000 */
[C---:B------:R-:W-:Y:S01]  /*0140*/  IADD3 R8, PT, PT, R0.reuse, 0x1e00, RZ ;  /* 0x00001e0000087810 */ /* 0x040fe20007ffe0ff */
[----:B------:R-:W-:Y:S01]  /*0150*/  VIADD R10, R0, 0x2d00 ;  /* 0x00002d00000a7836 */ /* 0x000fe20000000000 */
[C---:B---3--:R-:W-:Y:S01]  /*0160*/  LEA R5, R19.reuse, R0, 0x18 ;  /* 0x0000000013057211 */ /* 0x048fe200078ec0ff */
[----:B------:R-:W-:Y:S01]  /*0170*/  BSSY.RECONVERGENT B3, `(.L_x_11) ;  /* 0x00001dc000037945 */ /* 0x000fe20003800200 */
[----:B------:R-:W-:-:S02]  /*0180*/  LEA R7, R19, R7, 0x18 ;  /* 0x0000000713077211 */ /* 0x000fc400078ec0ff */
[C---:B------:R-:W-:Y:S01]  /*0190*/  LEA R11, R19.reuse, R8, 0x18 ;  /* 0x00000008130b7211 */ /* 0x040fe200078ec0ff */
[C---:B------:R-:W-:Y:S01]  /*01a0*/  IMAD R5, R18.reuse, 0x28, R5 ;  /* 0x0000002812057824 */ /* 0x040fe200078e0205 */
[----:B------:R-:W-:Y:S01]  /*01b0*/  LEA R19, R19, R10, 0x18 ;  /* 0x0000000a13137211 */ /* 0x000fe200078ec0ff */
[----:B------:R-:W-:Y:S01]  /*01c0*/  IMAD R13, R18, 0x28, R7 ;  /* 0x00000028120d7824 */ /* 0x000fe200078e0207 */
[----:B----4-:R-:W-:Y:S01]  /*01d0*/  SHF.L.U32 R14, R14, R15, RZ ;  /* 0x0000000f0e0e7219 */ /* 0x010fe200000006ff */
[----:B------:R-:W-:Y:S01]  /*01e0*/  IMAD R12, R18, 0x28, R11 ;  /* 0x00000028120c7824 */ /* 0x000fe200078e020b */
[----:B-1----:R-:W-:Y:S01]  /*01f0*/  ISETP.GE.U32.AND P0, PT, R16, UR4, PT ;  /* 0x0000000410007c0c */ /* 0x002fe2000bf06070 */
[----:B------:R-:W-:-:S03]  /*0200*/  IMAD R0, R18, 0x28, R19 ;  /* 0x0000002812007824 */ /* 0x000fc600078e0213 */
[----:B------:R-:W-:Y:S01]  /*0210*/  ISETP.GE.U32.AND.EX P0, PT, RZ, UR5, PT, P0 ;  /* 0x00000005ff007c0c */ /* 0x000fe2000bf06100 */
[----:B--2---:R0:W-:Y:S04]  /*0220*/  STS [R5], R4 ;  /* 0x0000000405007388 */ /* 0x0041e80000000800 */
[----:B-----5:R0:W-:Y:S01]  /*0230*/  STS [R13], R6 ;  /* 0x000000060d007388 */ /* 0x0201e20000000800 */
[----:B------:R-:W-:-:S03]  /*0240*/  LOP3.LUT R3, R9, R6, R4, 0xfe, !PT ;  /* 0x0000000609037212 */ /* 0x000fc600078efe04 */
[----:B------:R0:W-:Y:S01]  /*0250*/  STS [R12], R9 ;  /* 0x000000090c007388 */ /* 0x0001e20000000800 */
[----:B------:R-:W-:-:S05]  /*0260*/  LOP3.LUT R3, R3, R14, RZ, 0x3, !PT ;  /* 0x0000000e03037212 */ /* 0x000fca00078e03ff */
[----:B------:R0:W-:Y:S01]  /*0270*/  STS [R0], R3 ;  /* 0x0000000300007388 */ /* 0x0001e20000000800 */
[----:B------:R-:W-:Y:S05]  /*0280*/  @P0 BRA `(.L_x_12) ;  /* 0x0000001c00000947 */ /* 0x000fea0003800000 */
[----:B------:R-:W1:Y:S02]  /*0290*/  LDCU UR7, c[0x0][0x3a8] ;  /* 0x00007500ff0777ac */ /* 0x000e640008000800 */
[----:B-1----:R-:W-:-:S09]  /*02a0*/  UISETP.NE.AND UP0, UPT, UR7, URZ, UPT ;  /* 0x000000ff0700728c */ /* 0x002fd2000bf05270 */
[----:B------:R-:W-:Y:S05]  /*02b0*/  BRA.U !UP0, `(.L_x_13) ;  /* 0x0000000908447547 */ /* 0x000fea000b800000 */
[----:B------:R-:W-:Y:S01]  /*02c0*/  UISETP.GE.U32.AND UP0, UPT, UR7, 0x10, UPT ;  /* 0x000000100700788c */ /* 0x000fe2000bf06070 */
[----:B------:R-:W-:Y:S01]  /*02d0*/  IMAD.MOV.U32 R19, RZ, RZ, RZ ;  /* 0x000000ffff137224 */ /* 0x000fe200078e00ff */
[----:B------:R-:W-:-:S04]  /*02e0*/  ULOP3.LUT UR4, UR7, 0xf, URZ, 0xc0, !UPT ;  /* 0x0000000f07047892 */ /* 0x000fc8000f8ec0ff */
[----:B------:R-:W-:-:S03]  /*02f0*/  UISETP.NE.AND UP1, UPT, UR4, URZ, UPT ;  /* 0x000000ff0400728c */ /* 0x000fc6000bf25270 */
[----:B------:R-:W-:Y:S08]  /*0300*/  BRA.U !UP0, `(.L_x_14) ;  /* 0x0000000508007547 */ /* 0x000ff0000b800000 */
[----:B------:R-:W-:Y:S01]  /*0310*/  ULOP3.LUT UR5, UR7, 0xfffffff0, URZ, 0xc0, !UPT ;  /* 0xfffffff007057892 */ /* 0x000fe2000f8ec0ff */
[----:B------:R-:W-:-:S05]  /*0320*/  HFMA2 R20, -RZ, RZ, 0, 0 ;  /* 0x00000000ff147431 */ /* 0x000fca00000001ff */
[----:B------:R-:W-:-:S07]  /*0330*/  IMAD.U32 R19, RZ, RZ, UR5 ;  /* 0x00000005ff137e24 */ /* 0x000fce000f8e00ff */
.L_x_15:
[----:B01----:R-:W0:Y:S01]  /*0340*/  LDC.64 R2, c[0x0][0x3a0] ;  /* 0x0000e800ff027b82 */ /* 0x003e220000000a00 */
[----:B------:R-:W-:-:S04]  /*0350*/  IMAD R23, R16, UR7, R20 ;  /* 0x0000000710177c24 */ /* 0x000fc8000f8e0214 */
[C---:B------:R-:W-:Y:S01]  /*0360*/  VIADD R5, R23.reuse, 0x1 ;  /* 0x0000000117057836 */ /* 0x040fe20000000000 */
[C---:B------:R-:W-:Y:S01]  /*0370*/  IADD3 R29, PT, PT, R23.reuse, 0x2, RZ ;  /* 0x00000002171d7810 */ /* 0x040fe20007ffe0ff */
[C---:B------:R-:W-:Y:S01]  /*0380*/  VIADD R9, R23.reuse, 0x3 ;  /* 0x0000000317097836 */ /* 0x040fe20000000000 */
[C---:B------:R-:W-:Y:S01]  /*0390*/  IADD3 R25, PT, PT, R23.reuse, 0x5, RZ ;  /* 0x0000000517197810 */ /* 0x040fe20007ffe0ff */
[----:B------:R-:W-:Y:S02]  /*03a0*/  VIADD R27, R23, 0x4 ;  /* 0x00000004171b7836 */ /* 0x000fe40000000000 */
[----:B0-----:R-:W-:-:S04]  /*03b0*/  IMAD.WIDE.U32 R4, R5, 0x4, R2 ;  /* 0x0000000405047825 */ /* 0x001fc800078e0002 */
[--C-:B------:R-:W-:Y:S01]  /*03c0*/  IMAD.WIDE.U32 R10, R23, 0x4, R2.reuse ;  /* 0x00000004170a7825 */ /* 0x100fe200078e0002 */
[----:B------:R0:W2:Y:S03]  /*03d0*/  LDG.E R7, desc[UR8][R4.64] ;  /* 0x0000000804077981 */ /* 0x0000a6000c1e1900 */
[--C-:B------:R-:W-:Y:S01]  /*03e0*/  IMAD.WIDE.U32 R28, R29, 0x4, R2.reuse ;  /* 0x000000041d1c7825 */ /* 0x100fe200078e0002 */
[----:B------:R-:W2:Y:S03]  /*03f0*/  LDG.E R6, desc[UR8][R10.64] ;  /* 0x000000080a067981 */ /* 0x000ea6000c1e1900 */
[--C-:B------:R-:W-:Y:S01]  /*0400*/  IMAD.WIDE.U32 R26, R27, 0x4, R2.reuse ;  /* 0x000000041b1a7825 */ /* 0x100fe200078e0002 */
[----:B------:R-:W3:Y:S03]  /*0410*/  LDG.E R8, desc[UR8][R28.64] ;  /* 0x000000081c087981 */ /* 0x000ee6000c1e1900 */
[--C-:B0-----:R-:W-:Y:S01]  /*0420*/  IMAD.WIDE.U32 R4, R9, 0x4, R2.reuse ;  /* 0x0000000409047825 */ /* 0x101fe200078e0002 */
[----:B------:R-:W4:Y:S03]  /*0430*/  LDG.E R10, desc[UR8][R26.64] ;  /* 0x000000081a0a7981 */ /* 0x000f26000c1e1900 */
[----:B------:R-:W-:Y:S01]  /*0440*/  IMAD.WIDE.U32 R24, R25, 0x4, R2 ;  /* 0x0000000419187825 */ /* 0x000fe200078e0002 */
[----:B------:R0:W3:Y:S04]  /*0450*/  LDG.E R9, desc[UR8][R4.64] ;  /* 0x0000000804097981 */ /* 0x0000e8000c1e1900 */
[----:B------:R1:W4:Y:S01]  /*0460*/  LDG.E R11, desc[UR8][R24.64] ;  /* 0x00000008180b7981 */ /* 0x000322000c1e1900 */
[----:B------:R-:W-:-:S02]  /*0470*/  VIADD R22, R23, 0x6 ;  /* 0x0000000617167836 */ /* 0x000fc40000000000 */
[----:B------:R-:W-:Y:S02]  /*0480*/  IMAD R21, R20, 0x4, R1 ;  /* 0x0000000414157824 */ /* 0x000fe400078e0201 */
[----:B0-----:R-:W-:Y:S01]  /*0490*/  IMAD.WIDE.U32 R4, R22, 0x4, R2 ;  /* 0x0000000416047825 */ /* 0x001fe200078e0002 */
[----:B------:R-:W-:-:S03]  /*04a0*/  IADD3 R22, PT, PT, R23, 0x7, RZ ;  /* 0x0000000717167810 */ /* 0x000fc60007ffe0ff */
[C---:B-1----:R-:W-:Y:S02]  /*04b0*/  VIADD R25, R23.reuse, 0x9 ;  /* 0x0000000917197836 */ /* 0x042fe40000000000 */
[--C-:B------:R-:W-:Y:S01]  /*04c0*/  IMAD.WIDE.U32 R28, R22, 0x4, R2.reuse ;  /* 0x00000004161c7825 */ /* 0x100fe200078e0002 */
[C---:B------:R-:W-:Y:S01]  /*04d0*/  IADD3 R22, PT, PT, R23.reuse, 0xa, RZ ;  /* 0x0000000a17167810 */ /* 0x040fe20007ffe0ff */
[----:B------:R-:W5:Y:S02]  /*04e0*/  LDG.E R4, desc[UR8][R4.64] ;  /* 0x0000000804047981 */ /* 0x000f64000c1e1900 */
[----:B------:R-:W-:Y:S02]  /*04f0*/  VIADD R27, R23, 0x8 ;  /* 0x00000008171b7836 */ /* 0x000fe40000000000 */
[----:B------:R-:W-:-:S04]  /*0500*/  IMAD.WIDE.U32 R24, R25, 0x4, R2 ;  /* 0x0000000419187825 */ /* 0x000fc800078e0002 */
[--C-:B------:R-:W-:Y:S01]  /*0510*/  IMAD.WIDE.U32 R26, R27, 0x4, R2.reuse ;  /* 0x000000041b1a7825 */ /* 0x100fe200078e0002 */
[----:B------:R0:W5:Y:S04]  /*0520*/  LDG.E R5, desc[UR8][R28.64] ;  /* 0x000000081c057981 */ /* 0x000168000c1e1900 */
[----:B--2---:R1:W-:Y:S02]  /*0530*/  STL.64 [R21], R6 ;  /* 0x0000000615007387 */ /* 0x0043e40000100a00 */
[----:B-1----:R-:W-:Y:S02]  /*0540*/  VIADD R7, R23, 0xb ;  /* 0x0000000b17077836 */ /* 0x002fe40000000000 */
[----:B------:R-:W2:Y:S02]  /*0550*/  LDG.E R6, desc[UR8][R26.64] ;  /* 0x000000081a067981 */ /* 0x000ea4000c1e1900 */
[----:B0-----:R-:W-:-:S02]  /*0560*/  IMAD.WIDE.U32 R28, R7, 0x4, R2 ;  /* 0x00000004071c7825 */ /* 0x001fc400078e0002 */
[----:B---3--:R0:W-:Y:S04]  /*0570*/  STL.64 [R21+0x8], R8 ;  /* 0x0000080815007387 */ /* 0x0081e80000100a00 */
[----:B----4-:R1:W-:Y:S04]  /*0580*/  STL.64 [R21+0x10], R10 ;  /* 0x0000100a15007387 */ /* 0x0103e80000100a00 */
[----:B------:R3:W2:Y:S01]  /*0590*/  LDG.E R7, desc[UR8][R24.64] ;  /* 0x0000000818077981 */ /* 0x0006a2000c1e1900 */
[----:B0-----:R-:W-:Y:S01]  /*05a0*/  IMAD.WIDE.U32 R8, R22, 0x4, R2 ;  /* 0x0000000416087825 */ /* 0x001fe200078e0002 */
[----:B------:R-:W-:-:S03]  /*05b0*/  IADD3 R22, PT, PT, R23, 0xd, RZ ;  /* 0x0000000d17167810 */ /* 0x000fc60007ffe0ff */
[C---:B-1----:R-:W-:Y:S02]  /*05c0*/  VIADD R11, R23.reuse, 0xc ;  /* 0x0000000c170b7836 */ /* 0x042fe40000000000 */
[C---:B---3--:R-:W-:Y:S01]  /*05d0*/  VIADD R25, R23.reuse, 0xe ;  /* 0x0000000e17197836 */ /* 0x048fe20000000000 */
[----:B------:R-:W3:Y:S01]  /*05e0*/  LDG.E R8, desc[UR8][R8.64] ;  /* 0x0000000808087981 */ /* 0x000ee2000c1e1900 */
[----:B------:R-:W-:Y:S02]  /*05f0*/  VIADD R23, R23, 0xf ;  /* 0x0000000f17177836 */ /* 0x000fe40000000000 */
[----:B------:R-:W-:-:S04]  /*0600*/  IMAD.WIDE.U32 R10, R11, 0x4, R2 ;  /* 0x000000040b0a7825 */ /* 0x000fc800078e0002 */
[--C-:B------:R-:W-:Y:S02]  /*0610*/  IMAD.WIDE.U32 R26, R22, 0x4, R2.reuse ;  /* 0x00000004161a7825 */ /* 0x100fe400078e0002 */
[----:B------:R-:W4:Y:S02]  /*0620*/  LDG.E R10, desc[UR8][R10.64] ;  /* 0x000000080a0a7981 */ /* 0x000f24000c1e1900 */
[--C-:B------:R-:W-:Y:S02]  /*0630*/  IMAD.WIDE.U32 R24, R25, 0x4, R2.reuse ;  /* 0x0000000419187825 */ /* 0x100fe400078e0002 */
[----:B------:R-:W3:Y:S02]  /*0640*/  LDG.E R9, desc[UR8][R28.64] ;  /* 0x000000081c097981 */ /* 0x000ee4000c1e1900 */
[----:B------:R-:W-:Y:S02]  /*0650*/  IMAD.WIDE.U32 R22, R23, 0x4, R2 ;  /* 0x0000000417167825 */ /* 0x000fe400078e0002 */
[----:B------:R-:W4:Y:S04]  /*0660*/  LDG.E R2, desc[UR8][R24.64] ;  /* 0x0000000818027981 */ /* 0x000f28000c1e1900 */
[----:B------:R-:W4:Y:S04]  /*0670*/  LDG.E R11, desc[UR8][R26.64] ;  /* 0x000000081a0b7981 */ /* 0x000f28000c1e1900 */
[----:B------:R-:W4:Y:S01]  /*0680*/  LDG.E R3, desc[UR8][R22.64] ;  /* 0x0000000816037981 */ /* 0x000f22000c1e1900 */
[----:B------:R-:W-:-:S03]  /*0690*/  IADD3 R20, PT, PT, R20, 0x10, RZ ;  /* 0x0000001014147810 */ /* 0x000fc60007ffe0ff */
[----:B-----5:R1:W-:Y:S01]  /*06a0*/  STL.64 [R21+0x18], R4 ;  /* 0x0000180415007387 */ /* 0x0203e20000100a00 */
[----:B------:R-:W-:-:S03]  /*06b0*/  ISETP.NE.AND P0, PT, R20, R19, PT ;  /* 0x000000131400720c */ /* 0x000fc60003f05270 */
[----:B--2---:R1:W-:Y:S04]  /*06c0*/  STL.64 [R21+0x20], R6 ;  /* 0x0000200615007387 */ /* 0x0043e80000100a00 */
[----:B---3--:R1:W-:Y:S04]  /*06d0*/  STL.64 [R21+0x28], R8 ;  /* 0x0000280815007387 */ /* 0x0083e80000100a00 */
[----:B----4-:R1:W-:Y:S04]  /*06e0*/  STL.64 [R21+0x30], R10 ;  /* 0x0000300a15007387 */ /* 0x0103e80000100a00 */
[----:B------:R1:W-:Y:S01]  /*06f0*/  STL.64 [R21+0x38], R2 ;  /* 0x0000380215007387 */ /* 0x0003e20000100a00 */
[----:B------:R-:W-:Y:S05]  /*0700*/  @P0 BRA `(.L_x_15) ;  /* 0xfffffffc000c0947 */ /* 0x000fea000383ffff */
.L_x_14:
[----:B------:R-:W-:Y:S05]  /*0710*/  BRA.U !UP1, `(.L_x_13) ;  /* 0x00000005092c7547 */ /* 0x000fea000b800000 */
[----:B------:R-:W-:Y:S02]  /*0720*/  UISETP.GE.U32.AND UP0, UPT, UR4, 0x8, UPT ;  /* 0x000000080400788c */ /* 0x000fe4000bf06070 */
[----:B------:R-:W-:-:S04]  /*0730*/  ULOP3.LUT UR5, UR7, 0x7, URZ, 0xc0, !UPT ;  /* 0x0000000707057892 */ /* 0x000fc8000f8ec0ff */
[----:B------:R-:W-:-:S03]  /*0740*/  UISETP.NE.AND UP1, UPT, UR5, URZ, UPT ;  /* 0x000000ff0500728c */ /* 0x000fc6000bf25270 */
[----:B------:R-:W-:Y:S08]  /*0750*/  BRA.U !UP0, `(.L_x_16) ;  /* 0x00000001088c7547 */ /* 0x000ff0000b800000 */
[----:B01----:R-:W0:Y:S01]  /*0760*/  LDC.64 R2, c[0x0][0x3a0] ;  /* 0x0000e800ff027b82 */ /* 0x003e220000000a00 */
[----:B------:R-:W-:-:S04]  /*0770*/  IMAD R27, R16, UR7, R19 ;  /* 0x00000007101b7c24 */ /* 0x000fc8000f8e0213 */
[C---:B------:R-:W-:Y:S01]  /*0780*/  VIADD R23, R27.reuse, 0x1 ;  /* 0x000000011b177836 */ /* 0x040fe20000000000 */
[C---:B------:R-:W-:Y:S01]  /*0790*/  IADD3 R11, PT, PT, R27.reuse, 0x3, RZ ;  /* 0x000000031b0b7810 */ /* 0x040fe20007ffe0ff */
[C---:B------:R-:W-:Y:S01]  /*07a0*/  VIADD R21, R27.reuse, 0x2 ;  /* 0x000000021b157836 */ /* 0x040fe20000000000 */
[C---:B------:R-:W-:Y:S01]  /*07b0*/  IADD3 R9, PT, PT, R27.reuse, 0x6, RZ ;  /* 0x000000061b097810 */ /* 0x040fe20007ffe0ff */
[C---:B------:R-:W-:Y:S02]  /*07c0*/  VIADD R5, R27.reuse, 0x4 ;  /* 0x000000041b057836 */ /* 0x040fe40000000000 */
[C---:B------:R-:W-:Y:S02]  /*07d0*/  VIADD R7, R27.reuse, 0x5 ;  /* 0x000000051b077836 */ /* 0x040fe40000000000 */
[----:B0-----:R-:W-:-:S04]  /*07e0*/  IMAD.WIDE.U32 R24, R27, 0x4, R2 ;  /* 0x000000041b187825 */ /* 0x001fc800078e0002 */
[----:B------:R-:W-:Y:S02]  /*07f0*/  VIADD R27, R27, 0x7 ;  /* 0x000000071b1b7836 */ /* 0x000fe40000000000 */
[--C-:B------:R-:W-:Y:S01]  /*0800*/  IMAD.WIDE.U32 R22, R23, 0x4, R2.reuse ;  /* 0x0000000417167825 */ /* 0x100fe200078e0002 */
[----:B------:R0:W2:Y:S03]  /*0810*/  LDG.E R24, desc[UR8][R24.64] ;  /* 0x0000000818187981 */ /* 0x0000a6000c1e1900 */
[--C-:B------:R-:W-:Y:S02]  /*0820*/  IMAD.WIDE.U32 R20, R21, 0x4, R2.reuse ;  /* 0x0000000415147825 */ /* 0x100fe400078e0002 */
[----:B------:R-:W3:Y:S02]  /*0830*/  LDG.E R22, desc[UR8][R22.64] ;  /* 0x0000000816167981 */ /* 0x000ee4000c1e1900 */
[----:B------:R-:W-:-:S02]  /*0840*/  IMAD.WIDE.U32 R10, R11, 0x4, R2 ;  /* 0x000000040b0a7825 */ /* 0x000fc400078e0002 */
[----:B------:R-:W4:Y:S02]  /*0850*/  LDG.E R20, desc[UR8][R20.64] ;  /* 0x0000000814147981 */ /* 0x000f24000c1e1900 */
[--C-:B------:R-:W-:Y:S02]  /*0860*/  IMAD.WIDE.U32 R4, R5, 0x4, R2.reuse ;  /* 0x0000000405047825 */ /* 0x100fe400078e0002 */
[----:B------:R-:W5:Y:S02]  /*0870*/  LDG.E R10, desc[UR8][R10.64] ;  /* 0x000000080a0a7981 */ /* 0x000f64000c1e1900 */
[--C-:B------:R-:W-:Y:S02]  /*0880*/  IMAD.WIDE.U32 R6, R7, 0x4, R2.reuse ;  /* 0x0000000407067825 */ /* 0x100fe400078e0002 */
[----:B------:R-:W5:Y:S02]  /*0890*/  LDG.E R4, desc[UR8][R4.64] ;  /* 0x0000000804047981 */ /* 0x000f64000c1e1900 */
[----:B------:R-:W-:-:S02]  /*08a0*/  IMAD.WIDE.U32 R8, R9, 0x4, R2 ;  /* 0x0000000409087825 */ /* 0x000fc400078e0002 */
[----:B------:R-:W5:Y:S02]  /*08b0*/  LDG.E R6, desc[UR8][R6.64] ;  /* 0x0000000806067981 */ /* 0x000f64000c1e1900 */
[----:B------:R-:W-:Y:S02]  /*08c0*/  IMAD.WIDE.U32 R2, R27, 0x4, R2 ;  /* 0x000000041b027825 */ /* 0x000fe400078e0002 */
[----:B------:R-:W5:Y:S04]  /*08d0*/  LDG.E R8, desc[UR8][R8.64] ;  /* 0x0000000808087981 */ /* 0x000f68000c1e1900 */
[----:B------:R-:W5:Y:S01]  /*08e0*/  LDG.E R2, desc[UR8][R2.64] ;  /* 0x0000000802027981 */ /* 0x000f62000c1e1900 */
[C---:B0-----:R-:W-:Y:S01]  /*08f0*/  IMAD R25, R19.reuse, 0x4, R1 ;  /* 0x0000000413197824 */ /* 0x041fe200078e0201 */
[----:B------:R-:W-:-:S04]  /*0900*/  IADD3 R19, PT, PT, R19, 0x8, RZ ;  /* 0x0000000813137810 */ /* 0x000fc80007ffe0ff */
[----:B--2---:R2:W-:Y:S04]  /*0910*/  STL [R25], R24 ;  /* 0x0000001819007387 */ /* 0x0045e80000100800 */
[----:B---3--:R2:W-:Y:S04]  /*0920*/  STL [R25+0x4], R22 ;  /* 0x0000041619007387 */ /* 0x0085e80000100800 */
[----:B----4-:R2:W-:Y:S04]  /*0930*/  STL [R25+0x8], R20 ;  /* 0x0000081419007387 */ /* 0x0105e80000100800 */
[----:B-----5:R2:W-:Y:S04]  /*0940*/  STL [R25+0xc], R10 ;  /* 0x00000c0a19007387 */ /* 0x0205e80000100800 */
[----:B------:R2:W-:Y:S04]  /*0950*/  STL [R25+0x10], R4 ;  /* 0x0000100419007387 */ /* 0x0005e80000100800 */
[----:B------:R2:W-:Y:S04]  /*0960*/  STL [R25+0x14], R6 ;  /* 0x0000140619007387 */ /* 0x0005e80000100800 */
[----:B------:R2:W-:Y:S04]  /*0970*/  STL [R25+0x18], R8 ;  /* 0x0000180819007387 */ /* 0x0005e80000100800 */
[----:B------:R2:W-:Y:S02]  /*0980*/  STL [R25+0x1c], R2 ;  /* 0x00001c0219007387 */ /* 0x0005e40000100800 */
.L_x_16:
[----:B------:R-:W-:Y:S05]  /*0990*/  BRA.U !UP1, `(.L_x_13) ;  /* 0x00000001098c7547 */ /* 0x000fea000b800000 */
[----:B------:R-:W-:Y:S02]  /*09a0*/  UISETP.GE.U32.AND UP0, UPT, UR5, 0x4, UPT ;  /* 0x000000040500788c */ /* 0x000fe4000bf06070 */
[----:B------:R-:W-:-:S04]  /*09b0*/  ULOP3.LUT UR6, UR7, 0x3, URZ, 0xc0, !UPT ;  /* 0x0000000307067892 */ /* 0x000fc8000f8ec0ff */
[----:B------:R-:W-:-:S03]  /*09c0*/  UISETP.NE.AND UP1, UPT, UR6, URZ, UPT ;  /* 0x000000ff0600728c */ /* 0x000fc6000bf25270 */
[----:B------:R-:W-:Y:S08]  /*09d0*/  BRA.U !UP0, `(.L_x_17) ;  /* 0x00000001084c7547 */ /* 0x000ff0000b800000 */
[----:B012---:R-:W0:Y:S01]  /*09e0*/  LDC.64 R8, c[0x0][0x3a0] ;  /* 0x0000e800ff087b82 */ /* 0x007e220000000a00 */
[----:B------:R-:W-:-:S04]  /*09f0*/  IMAD R7, R16, UR7, R19 ;  /* 0x0000000710077c24 */ /* 0x000fc8000f8e0213 */
[C---:B------:R-:W-:Y:S01]  /*0a00*/  VIADD R5, R7.reuse, 0x1 ;  /* 0x0000000107057836 */ /* 0x040fe20000000000 */
[C---:B------:R-:W-:Y:S01]  /*0a10*/  IADD3 R11, PT, PT, R7.reuse, 0x3, RZ ;  /* 0x00000003070b7810 */ /* 0x040fe20007ffe0ff */
[C---:B------:R-:W-:Y:S02]  /*0a20*/  VIADD R3, R7.reuse, 0x2 ;  /* 0x0000000207037836 */ /* 0x040fe40000000000 */
[----:B0-----:R-:W-:-:S04]  /*0a30*/  IMAD.WIDE.U32 R6, R7, 0x4, R8 ;  /* 0x0000000407067825 */ /* 0x001fc800078e0008 */
[--C-:B------:R-:W-:Y:S02]  /*0a40*/  IMAD.WIDE.U32 R4, R5, 0x4, R8.reuse ;  /* 0x0000000405047825 */ /* 0x100fe400078e0008 */
[----:B------:R-:W2:Y:S02]  /*0a50*/  LDG.E R6, desc[UR8][R6.64] ;  /* 0x0000000806067981 */ /* 0x000ea4000c1e1900 */
[--C-:B------:R-:W-:Y:S02]  /*0a60*/  IMAD.WIDE.U32 R2, R3, 0x4, R8.reuse ;  /* 0x0000000403027825 */ /* 0x100fe400078e0008 */
[----:B------:R-:W3:Y:S02]  /*0a70*/  LDG.E R4, desc[UR8][R4.64] ;  /* 0x0000000804047981 */ /* 0x000ee4000c1e1900 */
[----:B------:R-:W-:Y:S02]  /*0a80*/  IMAD.WIDE.U32 R8, R11, 0x4, R8 ;  /* 0x000000040b087825 */ /* 0x000fe400078e0008 */
[----:B------:R-:W4:Y:S04]  /*0a90*/  LDG.E R2, desc[UR8][R2.64] ;  /* 0x0000000802027981 */ /* 0x000f28000c1e1900 */
[----:B------:R-:W5:Y:S01]  /*0aa0*/  LDG.E R8, desc[UR8][R8.64] ;  /* 0x0000000808087981 */ /* 0x000f62000c1e1900 */
[----:B------:R-:W-:-:S02]  /*0ab0*/  IMAD R11, R19, 0x4, R1 ;  /* 0x00000004130b7824 */ /* 0x000fc400078e0201 */
[----:B------:R-:W-:-:S03]  /*0ac0*/  VIADD R19, R19, 0x4 ;  /* 0x0000000413137836 */ /* 0x000fc60000000000 */
[----:B--2---:R0:W-:Y:S04]  /*0ad0*/  STL [R11], R6 ;  /* 0x000000060b007387 */ /* 0x0041e80000100800 */
[----:B---3--:R0:W-:Y:S04]  /*0ae0*/  STL [R11+0x4], R4 ;  /* 0x000004040b007387 */ /* 0x0081e80000100800 */
[----:B----4-:R0:W-:Y:S04]  /*0af0*/  STL [R11+0x8], R2 ;  /* 0x000008020b007387 */ /* 0x0101e80000100800 */
[----:B-----5:R0:W-:Y:S02]  /*0b00*/  STL [R11+0xc], R8 ;  /* 0x00000c080b007387 */ /* 0x0201e40000100800 */
.L_x_17:
[----:B------:R-:W-:Y:S05]  /*0b10*/  BRA.U !UP1, `(.L_x_13) ;  /* 0x00000001092c7547 */ /* 0x000fea000b800000 */
[----:B012---:R-:W0:Y:S01]  /*0b20*/  LDC.64 R2, c[0x0][0x3a0] ;  /* 0x0000e800ff027b82 */ /* 0x007e220000000a00 */
[----:B------:R-:W-:-:S05]  /*0b30*/  UMOV UR4, URZ ;  /* 0x000000ff00047c82 */ /* 0x000fca0008000000 */
.L_x_18:
[----:B------:R-:W-:-:S04]  /*0b40*/  IMAD R5, R16, UR7, R19 ;  /* 0x0000000710057c24 */ /* 0x000fc8000f8e0213 */
[----:B0--3--:R-:W-:-:S06]  /*0b50*/  IMAD.WIDE.U32 R4, R5, 0x4, R2 ;  /* 0x0000000405047825 */ /* 0x009fcc00078e0002 */
[----:B------:R-:W2:Y:S01]  /*0b60*/  LDG.E R4, desc[UR8][R4.64] ;  /* 0x0000000804047981 */ /* 0x000ea2000c1e1900 */
[C---:B------:R-:W-:Y:S01]  /*0b70*/  LEA R7, R19.reuse, R1, 0x2 ;  /* 0x0000000113077211 */ /* 0x040fe200078e10ff */
[----:B------:R-:W-:Y:S01]  /*0b80*/  UIADD3 UR4, UPT, UPT, UR4, 0x1, URZ ;  /* 0x0000000104047890 */ /* 0x000fe2000fffe0ff */
[----:B------:R-:W-:-:S03]  /*0b90*/  VIADD R19, R19, 0x1 ;  /* 0x0000000113137836 */ /* 0x000fc60000000000 */
[----:B------:R-:W-:Y:S01]  /*0ba0*/  UISETP.NE.AND UP0, UPT, UR4, UR6, UPT ;  /* 0x000000060400728c */ /* 0x000fe2000bf05270 */
[----:B--2---:R3:W-:Y:S08]  /*0bb0*/  STL [R7], R4 ;  /* 0x0000000407007387 */ /* 0x0047f00000100800 */
[----:B------:R-:W-:Y:S05]  /*0bc0*/  BRA.U UP0, `(.L_x_18) ;  /* 0xfffffffd00dc7547 */ /* 0x000fea000b83ffff */
.L_x_13:
[----:B01----:R-:W-:Y:S01]  /*0bd0*/  VIADD R9, R15, 0xffffffff ;  /* 0xffffffff0f097836 */ /* 0x003fe20000000000 */
[----:B------:R-:W-:Y:S04]  /*0be0*/  BSSY.RECONVERGENT B2, `(.L_x_19) ;  /* 0x000011f000027945 */ /* 0x000fe80003800200 */
[C---:B------:R-:W-:Y:S02]  /*0bf0*/  ISETP.NE.AND P0, PT, R9.reuse, RZ, PT ;  /* 0x000000ff0900720c */ /* 0x040fe40003f05270 */
[----:B--2---:R-:W-:-:S11]  /*0c00*/  LEA R6, R9, R1, 0x2 ;  /* 0x0000000109067211 */ /* 0x004fd600078e10ff */
[----:B------:R-:W-:Y:S05]  /*0c10*/  @!P0 BRA `(.L_x_20) ;  /* 0x0000000c00088947 */ /* 0x000fea0003800000 */
[----:B------:R-:W-:Y:S01]  /*0c20*/  HFMA2 R11, -RZ, RZ, 0, 0 ;  /* 0x00000000ff0b7431 */ /* 0x000fe200000001ff */
[----:B------:R-:W-:Y:S01]  /*0c30*/  BSSY.RECONVERGENT B1, `(.L_x_21) ;  /* 0x00000bf000017945 */ /* 0x000fe20003800200 */
[----:B------:R-:W-:Y:S02]  /*0c40*/  VIADD R15, R15, 0xfffffffe ;  /* 0xfffffffe0f0f7836 */ /* 0x000fe40000000000 */
[----:B------:R-:W-:Y:S02]  /*0c50*/  IMAD.MOV.U32 R8, RZ, RZ, RZ ;  /* 0x000000ffff087224 */ /* 0x000fe400078e00ff */
[----:B---3--:R-:W-:-:S07]  /*0c60*/  IMAD.MOV.U32 R7, RZ, RZ, RZ ;  /* 0x000000ffff077224 */ /* 0x008fce00078e00ff */
.L_x_44:
[----:B0-----:R-:W-:Y:S01]  /*0c70*/  IMAD R4, R11, 0x4, R0 ;  /* 0x000000040b047824 */ /* 0x001fe200078e0200 */
[----:B------:R-:W0:Y:S01]  /*0c80*/  S2R R3, SR_CgaCtaId ;  /* 0x0000000000037919 */ /* 0x000e220000008800 */
[----:B------:R-:W-:Y:S01]  /*0c90*/  MOV R2, 0x400 ;  /* 0x0000040000027802 */ /* 0x000fe20000000f00 */
[----:B------:R-:W-:Y:S02]  /*0ca0*/  BSSY.RECONVERGENT B0, `(.L_x_22) ;  /* 0x00000b5000007945 */ /* 0x000fe40003800200 */
[----:B------:R-:W1:Y:S01]  /*0cb0*/  LDS R23, [R4] ;  /* 0x0000000004177984 */ /* 0x000e620000000800 */
[----:B0-----:R-:W-:-:S05]  /*0cc0*/  LEA R3, R3, R2, 0x18 ;  /* 0x0000000203037211 */ /* 0x001fca00078ec0ff */
[----:B------:R-:W-:-:S05]  /*0cd0*/  IMAD R2, R18, 0x28, R3 ;  /* 0x0000002812027824 */ /* 0x000fca00078e0203 */
[----:B------:R-:W-:Y:S02]  /*0ce0*/  LEA R5, R11, R2, 0x2 ;  /* 0x000000020b057211 */ /* 0x000fe400078e10ff */
[----:B-1----:R-:W-:-:S13]  /*0cf0*/  ISETP.NE.AND P0, PT, R23, RZ, PT ;  /* 0x000000ff1700720c */ /* 0x002fda0003f05270 */
[----:B------:R-:W-:Y:S01]  /*0d00*/  @!P0 VIADD R11, R11, 0xffffffff ;  /* 0xffffffff0b0b8836 */ /* 0x000fe20000000000 */
[----:B------:R-:W-:Y:S06]  /*0d10*/  @!P0 BRA `(.L_x_23) ;  /* 0x0000000800b48947 */ /* 0x000fec0003800000 */
[----:B------:R-:W0:Y:S01]  /*0d20*/  LDC.64 R2, c[0x0][0x3b8] ;  /* 0x0000ee00ff027b82 */ /* 0x000e220000000a00 */
[----:B------:R-:W1:Y:S01]  /*0d30*/  LDCU UR4, c[0x0][0x3a8] ;  /* 0x00007500ff0477ac */ /* 0x000e620008000800 */
[C---:B------:R-:W-:Y:S01]  /*0d40*/  LEA R16, R11.reuse, R13, 0x2 ;  /* 0x0000000d0b107211 */ /* 0x040fe200078e10ff */
[C---:B------:R-:W-:Y:S01]  /*0d50*/  IMAD R19, R11.reuse, 0x4, R12 ;  /* 0x000000040b137824 */ /* 0x040fe200078e020c */
[----:B------:R2:W3:Y:S04]  /*0d60*/  LDS R20, [R5] ;  /* 0x0000000005147984 */ /* 0x0004e80000000800 */
[----:B------:R2:W4:Y:S04]  /*0d70*/  LDS R21, [R16] ;  /* 0x0000000010157984 */ /* 0x0005280000000800 */
[----:B------:R2:W2:Y:S04]  /*0d80*/  LDS R22, [R19] ;  /* 0x0000000013167984 */ /* 0x0004a80000000800 */
[----:B0-----:R-:W5:Y:S01]  /*0d90*/  LDG.E R10, desc[UR8][R2.64] ;  /* 0x00000008020a7981 */ /* 0x001f62000c1e1900 */
[----:B-1----:R-:W-:-:S05]  /*0da0*/  VIADD R24, R11, UR4 ;  /* 0x000000040b187c36 */ /* 0x002fca0008000000 */
[----:B-----5:R-:W-:-:S13]  /*0db0*/  ISETP.GE.U32.AND P0, PT, R24, R10, PT ;  /* 0x0000000a1800720c */ /* 0x020fda0003f06070 */
[----:B------:R-:W5:Y:S01]  /*0dc0*/  @!P0 LDG.E R26, desc[UR8][R2.64+0x10] ;  /* 0x00001008021a8981 */ /* 0x000f62000c1e1900 */
[----:B------:R-:W-:Y:S01]  /*0dd0*/  BSSY.RELIABLE B4, `(.L_x_24) ;  /* 0x000000e000047945 */ /* 0x000fe20003800100 */
[----:B-----5:R-:W-:-:S03]  /*0de0*/  @!P0 LOP3.LUT R23, R23, R26, RZ, 0x30, !PT ;  /* 0x0000001a17178212 */ /* 0x020fc600078e30ff */
[----:B--234-:R-:W-:Y:S05]  /*0df0*/  @!P0 BRA `(.L_x_25) ;  /* 0x00000000002c8947 */ /* 0x01cfea0003800000 */
[----:B------:R-:W2:Y:S02]  /*0e00*/  LDG.E R25, desc[UR8][R2.64+0x4] ;  /* 0x0000040802197981 */ /* 0x000ea4000c1e1900 */
[----:B--2---:R-:W-:-:S13]  /*0e10*/  ISETP.NE.AND P0, PT, R24, R25, PT ;  /* 0x000000191800720c */ /* 0x004fda0003f05270 */
[----:B------:R-:W-:Y:S05]  /*0e20*/  @P0 BRA `(.L_x_25) ;  /* 0x0000000000200947 */ /* 0x000fea0003800000 */
[----:B------:R-:W2:Y:S02]  /*0e30*/  LDG.E R26, desc[UR8][R2.64+0x10] ;  /* 0x00001008021a7981 */ /* 0x000ea4000c1e1900 */
[----:B--2---:R-:W-:-:S13]  /*0e40*/  LOP3.LUT P0, R25, R26, RZ, R20, 0xa0, !PT ;  /* 0x000000ff1a197212 */ /* 0x004fda000780a014 */
[----:B------:R-:W-:Y:S05]  /*0e50*/  @!P0 BREAK.RELIABLE B4 ;  /* 0x0000000000048942 */ /* 0x000fea0003800100 */
[----:B------:R-:W-:Y:S01]  /*0e60*/  @!P0 VIADD R11, R11, 0xffffffff ;  /* 0xffffffff0b0b8836 */ /* 0x000fe20000000000 */
[----:B------:R-:W-:Y:S06]  /*0e70*/  @!P0 BRA `(.L_x_23) ;  /* 0x00000008005c8947 */ /* 0x000fec0003800000 */
[----:B------:R-:W-:-:S04]  /*0e80*/  ISETP.NE.AND P0, PT, R25, R26, PT ;  /* 0x0000001a1900720c */ /* 0x000fc80003f05270 */
[----:B------:R-:W-:-:S04]  /*0e90*/  SEL R26, R26, 0xffffffff, P0 ;  /* 0xffffffff1a1a7807 */ /* 0x000fc80000000000 */
[----:B------:R-:W-:-:S07]  /*0ea0*/  LOP3.LUT R23, R23, R26, RZ, 0xc0, !PT ;  /* 0x0000001a17177212 */ /* 0x000fce00078ec0ff */
.L_x_25:
[----:B------:R-:W-:Y:S05]  /*0eb0*/  BSYNC.RELIABLE B4 ;  /* 0x0000000000047941 */ /* 0x000fea0003800100 */
.L_x_24:
[----:B------:R-:W-:Y:S01]  /*0ec0*/  IADD3 R26, PT, PT, -R23, RZ, RZ ;  /* 0x000000ff171a7210 */ /* 0x000fe20007ffe1ff */
[----:B------:R-:W-:-:S03]  /*0ed0*/  IMAD R24, R24, 0x4, R1 ;  /* 0x0000000418187824 */ /* 0x000fc600078e0201 */
[----:B------:R-:W-:-:S04]  /*0ee0*/  LOP3.LUT R25, R23, R26, RZ, 0xc0, !PT ;  /* 0x0000001a17197212 */ /* 0x000fc800078ec0ff */
[----:B------:R-:W-:Y:S01]  /*0ef0*/  LOP3.LUT R27, R23, R25, RZ, 0x3c, !PT ;  /* 0x00000019171b7212 */ /* 0x000fe200078e3cff */
[----:B------:R0:W-:Y:S01]  /*0f00*/  STL [R24], R25 ;  /* 0x0000001918007387 */ /* 0x0001e20000100800 */
[----:B------:R-:W-:-:S03]  /*0f10*/  LOP3.LUT P0, RZ, R25, R14, RZ, 0x30, !PT ;  /* 0x0000000e19ff7212 */ /* 0x000fc600078030ff */
[----:B------:R0:W-:Y:S10]  /*0f20*/  STS [R4], R27 ;  /* 0x0000001b04007388 */ /* 0x0001f40000000800 */
[----:B0-----:R-:W-:Y:S05]  /*0f30*/  @!P0 BRA `(.L_x_26) ;  /* 0x0000000800288947 */ /* 0x001fea0003800000 */
[----:B------:R-:W0:Y:S01]  /*0f40*/  LDCU UR4, c[0x0][0x384] ;  /* 0x00007080ff0477ac */ /* 0x000e220008000800 */
[----:B------:R-:W-:-:S05]  /*0f50*/  VIADD R24, R11, 0x1 ;  /* 0x000000010b187836 */ /* 0x000fca0000000000 */
[----:B0-----:R-:W-:-:S13]  /*0f60*/  ISETP.NE.AND P0, PT, R24, UR4, PT ;  /* 0x0000000418007c0c */ /* 0x001fda000bf05270 */
[----:B------:R-:W-:Y:S05]  /*0f70*/  @P0 BRA `(.L_x_27) ;  /* 0x0000000400e40947 */ /* 0x000fea0003800000 */
[----:B------:R-:W2:Y:S02]  /*0f80*/  LDG.E R4, desc[UR8][R2.64+0x14] ;  /* 0x0000140802047981 */ /* 0x000ea4000c1e1900 */
[----:B--2---:R-:W-:-:S13]  /*0f90*/  LOP3.LUT P0, RZ, R4, R23, RZ, 0xc0, !PT ;  /* 0x0000001704ff7212 */ /* 0x004fda000780c0ff */
[----:B------:R-:W-:Y:S05]  /*0fa0*/  @P0 BRA `(.L_x_23) ;  /* 0x0000000800100947 */ /* 0x000fea0003800000 */
[----:B------:R-:W2:Y:S04]  /*0fb0*/  LDG.E R4, desc[UR8][R2.64+0x4] ;  /* 0x0000040802047981 */ /* 0x000ea8000c1e1900 */
[----:B------:R0:W5:Y:S01]  /*0fc0*/  LDL R16, [R6] ;  /* 0x0000000006107983 */ /* 0x0001620000100800 */
[----:B--2---:R-:W-:-:S06]  /*0fd0*/  LEA R4, R4, R1, 0x2 ;  /* 0x0000000104047211 */ /* 0x004fcc00078e10ff */
[----:B------:R-:W2:Y:S01]  /*0fe0*/  LDL R4, [R4] ;  /* 0x0000000004047983 */ /* 0x000ea20000100800 */
[----:B------:R-:W-:Y:S01]  /*0ff0*/  BSSY.RECONVERGENT B4, `(.L_x_28) ;  /* 0x000006d000047945 */ /* 0x000fe20003800200 */
[----:B--2---:R-:W-:-:S13]  /*1000*/  ISETP.NE.AND P0, PT, R4, 0x1, PT ;  /* 0x000000010400780c */ /* 0x004fda0003f05270 */
[----:B0-----:R-:W-:Y:S05]  /*1010*/  @P0 BRA `(.L_x_29) ;  /* 0x0000000000880947 */ /* 0x001fea0003800000 */
[----:B------:R-:W-:Y:S02]  /*1020*/  IMAD.MOV.U32 R2, RZ, RZ, 0x1 ;  /* 0x00000001ff027424 */ /* 0x000fe400078e00ff */
[----:B------:R-:W-:-:S07]  /*1030*/  IMAD.MOV.U32 R5, RZ, RZ, 0x2 ;  /* 0x00000002ff057424 */ /* 0x000fce00078e00ff */
.L_x_34:
[----:B------:R-:W-:-:S05]  /*1040*/  LEA R3, R2, R1, 0x2 ;  /* 0x0000000102037211 */ /* 0x000fca00078e10ff */
[----:B-----5:R0:W5:Y:S01]  /*1050*/  LDL R19, [R3] ;  /* 0x0000000003137983 */ /* 0x0201620000100800 */
[----:B------:R-:W-:Y:S01]  /*1060*/  ISETP.NE.AND P0, PT, R16, R5, PT ;  /* 0x000000051000720c */ /* 0x000fe20003f05270 */
[----:B------:R-:W-:Y:S01]  /*1070*/  BSSY.RECONVERGENT B5, `(.L_x_30) ;  /* 0x000000f000057945 */ /* 0x000fe20003800200 */
[----:B------:R-:W-:-:S11]  /*1080*/  IMAD.MOV.U32 R4, RZ, RZ, 0x1 ;  /* 0x00000001ff047424 */ /* 0x000fd600078e00ff */
[----:B0-----:R-:W-:Y:S05]  /*1090*/  @!P0 BRA `(.L_x_31) ;  /* 0x0000000000308947 */ /* 0x001fea0003800000 */
[----:B------:R-:W0:Y:S01]  /*10a0*/  LDCU UR4, c[0x0][0x380] ;  /* 0x00007000ff0477ac */ /* 0x000e220008000800 */
[----:B------:R-:W-:Y:S01]  /*10b0*/  IMAD.MOV.U32 R4, RZ, RZ, 0x1 ;  /* 0x00000001ff047424 */ /* 0x000fe200078e00ff */
[----:B0-----:R-:W-:-:S07]  /*10c0*/  MOV R3, UR4 ;  /* 0x0000000400037c02 */ /* 0x001fce0008000f00 */
.L_x_32:
[----:B-----5:R-:W-:-:S13]  /*10d0*/  ISETP.GE.U32.AND P0, PT, R19, R4, PT ;  /* 0x000000041300720c */ /* 0x020fda0003f06070 */
[----:B------:R-:W-:Y:S05]  /*10e0*/  @!P0 BRA `(.L_x_31) ;  /* 0x00000000001c8947 */ /* 0x000fea0003800000 */
[----:B------:R-:W-:-:S04]  /*10f0*/  VIADD R20, R3, 0xfffffffe ;  /* 0xfffffffe03147836 */ /* 0x000fc80000000000 */
[----:B------:R-:W-:-:S06]  /*1100*/  IMAD R20, R20, 0x4, R1 ;  /* 0x0000000414147824 */ /* 0x000fcc00078e0201 */
[----:B------:R-:W2:Y:S01]  /*1110*/  LDL R20, [R20] ;  /* 0x0000000014147983 */ /* 0x000ea20000100800 */
[----:B------:R-:W-:Y:S01]  /*1120*/  SHF.L.U32 R4, R4, 0x1, RZ ;  /* 0x0000000104047819 */ /* 0x000fe200000006ff */
[----:B------:R-:W-:Y:S01]  /*1130*/  VIADD R3, R3, 0xffffffff ;  /* 0xffffffff03037836 */ /* 0x000fe20000000000 */
[----:B--2---:R-:W-:-:S13]  /*1140*/  ISETP.NE.AND P0, PT, R20, R5, PT ;  /* 0x000000051400720c */ /* 0x004fda0003f05270 */
[----:B------:R-:W-:Y:S05]  /*1150*/  @P0 BRA `(.L_x_32) ;  /* 0xfffffffc00dc0947 */ /* 0x000fea000383ffff */
.L_x_31:
[----:B------:R-:W-:Y:S05]  /*1160*/  BSYNC.RECONVERGENT B5 ;  /* 0x0000000000057941 */ /* 0x000fea0003800200 */
.L_x_30:
[----:B-----5:R-:W-:Y:S01]  /*1170*/  ISETP.GT.U32.AND P0, PT, R19, R4, PT ;  /* 0x000000041300720c */ /* 0x020fe20003f04070 */
[----:B------:R-:W-:Y:S02]  /*1180*/  HFMA2 R20, -RZ, RZ, 0, 0 ;  /* 0x00000000ff147431 */ /* 0x000fe400000001ff */
[----:B------:R-:W-:-:S10]  /*1190*/  IMAD.MOV.U32 R3, RZ, RZ, RZ ;  /* 0x000000ffff037224 */ /* 0x000fd400078e00ff */
[----:B------:R-:W-:Y:S05]  /*11a0*/  @P0 BRA `(.L_x_33) ;  /* 0x0000000400440947 */ /* 0x000fea0003800000 */
[----:B------:R-:W-:-:S13]  /*11b0*/  ISETP.GE.U32.AND P0, PT, R19, R4, PT ;  /* 0x000000041300720c */ /* 0x000fda0003f06070 */
[----:B------:R-:W-:Y:S05]  /*11c0*/  @!P0 BRA `(.L_x_29) ;  /* 0x00000000001c8947 */ /* 0x000fea0003800000 */
[----:B------:R-:W-:Y:S01]  /*11d0*/  VIADD R2, R2, 0x1 ;  /* 0x0000000102027836 */ /* 0x000fe20000000000 */
[----:B------:R-:W-:Y:S01]  /*11e0*/  MOV R20, 0x1 ;  /* 0x0000000100147802 */ /* 0x000fe20000000f00 */
[----:B------:R-:W-:-:S03]  /*11f0*/  IMAD.MOV.U32 R3, RZ, RZ, 0x2 ;  /* 0x00000002ff037424 */ /* 0x000fc600078e00ff */
[----:B------:R-:W-:-:S13]  /*1200*/  ISETP.GT.U32.AND P0, PT, R2, R9, PT ;  /* 0x000000090200720c */ /* 0x000fda0003f04070 */
[----:B------:R-:W-:Y:S05]  /*1210*/  @P0 BRA `(.L_x_33) ;  /* 0x0000000400280947 */ /* 0x000fea0003800000 */
[----:B------:R-:W-:Y:S01]  /*1220*/  IMAD.SHL.U32 R5, R5, 0x2, RZ ;  /* 0x0000000205057824 */ /* 0x000fe200078e00ff */
[----:B------:R-:W-:Y:S06]  /*1230*/  BRA `(.L_x_34) ;  /* 0xfffffffc00807947 */ /* 0x000fec000383ffff */
.L_x_29:
[----:B------:R-:W0:Y:S02]  /*1240*/  LDC.64 R4, c[0x0][0x3b8] ;  /* 0x0000ee00ff047b82 */ /* 0x000e240000000a00 */
[----:B0-----:R-:W2:Y:S02]  /*1250*/  LDG.E.64 R4, desc[UR8][R4.64+0x8] ;  /* 0x0000080804047981 */ /* 0x001ea4000c1e1b00 */
[----:B--2--5:R-:W-:-:S13]  /*1260*/  ISETP.NE.AND P0, PT, R16, R5, PT ;  /* 0x000000051000720c */ /* 0x024fda0003f05270 */
[----:B------:R-:W-:Y:S05]  /*1270*/  @P0 BRA `(.L_x_35) ;  /* 0x0000000000800947 */ /* 0x000fea0003800000 */
[----:B------:R-:W-:Y:S01]  /*1280*/  IMAD.MOV.U32 R2, RZ, RZ, 0x1 ;  /* 0x00000001ff027424 */ /* 0x000fe200078e00ff */
[----:B------:R-:W-:-:S07]  /*1290*/  MOV R16, R15 ;  /* 0x0000000f00107202 */ /* 0x000fce0000000f00 */
.L_x_39:
[----:B------:R-:W-:-:S06]  /*12a0*/  IMAD R5, R16, 0x4, R1 ;  /* 0x0000000410057824 */ /* 0x000fcc00078e0201 */
[----:B------:R-:W2:Y:S01]  /*12b0*/  LDL R5, [R5] ;  /* 0x0000000005057983 */ /* 0x000ea20000100800 */
[----:B------:R-:W-:-:S05]  /*12c0*/  IMAD R3, R2, 0x4, R1 ;  /* 0x0000000402037824 */ /* 0x000fca00078e0201 */
[----:B------:R0:W5:Y:S01]  /*12d0*/  LDL R22, [R3] ;  /* 0x0000000003167983 */ /* 0x0001620000100800 */
[----:B------:R-:W-:Y:S01]  /*12e0*/  BSSY.RECONVERGENT B5, `(.L_x_36) ;  /* 0x000000c000057945 */ /* 0x000fe20003800200 */
[----:B------:R-:W-:Y:S01]  /*12f0*/  HFMA2 R19, -RZ, RZ, 0, 5.9604644775390625e-08 ;  /* 0x00000001ff137431 */ /* 0x000fe200000001ff */
[----:B--2---:R-:W-:-:S13]  /*1300*/  ISETP.NE.AND P0, PT, R5, R4, PT ;  /* 0x000000040500720c */ /* 0x004fda0003f05270 */
[----:B0-----:R-:W-:Y:S05]  /*1310*/  @!P0 BRA `(.L_x_37) ;  /* 0x0000000000208947 */ /* 0x001fea0003800000 */
[----:B------:R-:W-:Y:S02]  /*1320*/  IMAD.MOV.U32 R19, RZ, RZ, 0x1 ;  /* 0x00000001ff137424 */ /* 0x000fe400078e00ff */
[----:B------:R-:W-:-:S07]  /*1330*/  IMAD.MOV.U32 R3, RZ, RZ, R4 ;  /* 0x000000ffff037224 */ /* 0x000fce00078e0004 */
.L_x_38:
[----:B-----5:R-:W-:-:S13]  /*1340*/  ISETP.GE.U32.AND P0, PT, R22, R19, PT ;  /* 0x000000131600720c */ /* 0x020fda0003f06070 */
[----:B------:R-:W-:Y:S05]  /*1350*/  @!P0 BRA `(.L_x_37) ;  /* 0x0000000000108947 */ /* 0x000fea0003800000 */
[----:B------:R-:W-:Y:S02]  /*1360*/  SHF.R.U32.HI R3, RZ, 0x1, R3 ;  /* 0x00000001ff037819 */ /* 0x000fe40000011603 */
[----:B------:R-:W-:Y:S02]  /*1370*/  SHF.L.U32 R19, R19, 0x1, RZ ;  /* 0x0000000113137819 */ /* 0x000fe400000006ff */
[----:B------:R-:W-:-:S13]  /*1380*/  ISETP.NE.AND P0, PT, R5, R3, PT ;  /* 0x000000030500720c */ /* 0x000fda0003f05270 */
[----:B------:R-:W-:Y:S05]  /*1390*/  @P0 BRA `(.L_x_38) ;  /* 0xfffffffc00e80947 */ /* 0x000fea000383ffff */
.L_x_37:
[----:B------:R-:W-:Y:S05]  /*13a0*/  BSYNC.RECONVERGENT B5 ;  /* 0x0000000000057941 */ /* 0x000fea0003800200 */
.L_x_36:
[----:B-----5:R-:W-:Y:S01]  /*13b0*/  ISETP.GT.U32.AND P0, PT, R22, R19, PT ;  /* 0x000000131600720c */ /* 0x020fe20003f04070 */
[----:B------:R-:W-:Y:S02]  /*13c0*/  IMAD.MOV.U32 R3, RZ, RZ, RZ ;  /* 0x000000ffff037224 */ /* 0x000fe400078e00ff */
[----:B------:R-:W-:-:S10]  /*13d0*/  IMAD.MOV.U32 R20, RZ, RZ, RZ ;  /* 0x000000ffff147224 */ /* 0x000fd400078e00ff */
[----:B------:R-:W-:Y:S05]  /*13e0*/  @P0 BRA `(.L_x_33) ;  /* 0x0000000000b40947 */ /* 0x000fea0003800000 */
[----:B------:R-:W-:-:S13]  /*13f0*/  ISETP.GE.U32.AND P0, PT, R22, R19, PT ;  /* 0x000000131600720c */ /* 0x000fda0003f06070 */
[----:B------:R-:W-:Y:S05]  /*1400*/  @!P0 BRA `(.L_x_35) ;  /* 0x00000000001c8947 */ /* 0x000fea0003800000 */
[----:B------:R-:W-:Y:S01]  /*1410*/  IADD3 R2, PT, PT, R2, 0x1, RZ ;  /* 0x0000000102027810 */ /* 0x000fe20007ffe0ff */
[----:B------:R-:W-:Y:S02]  /*1420*/  IMAD.MOV.U32 R3, RZ, RZ, 0x4 ;  /* 0x00000004ff037424 */ /* 0x000fe400078e00ff */
[----:B------:R-:W-:Y:S01]  /*1430*/  IMAD.MOV.U32 R20, RZ, RZ, 0x1 ;  /* 0x00000001ff147424 */ /* 0x000fe200078e00ff */
[----:B------:R-:W-:-:S13]  /*1440*/  ISETP.GT.U32.AND P0, PT, R2, R9, PT ;  /* 0x000000090200720c */ /* 0x000fda0003f04070 */
[----:B------:R-:W-:Y:S05]  /*1450*/  @P0 BRA `(.L_x_33) ;  /* 0x0000000000980947 */ /* 0x000fea0003800000 */
[----:B------:R-:W-:Y:S01]  /*1460*/  IADD3 R16, PT, PT, R16, -0x1, RZ ;  /* 0xffffffff10107810 */ /* 0x000fe20007ffe0ff */
[----:B------:R-:W-:Y:S06]  /*1470*/  BRA `(.L_x_39) ;  /* 0xfffffffc00887947 */ /* 0x000fec000383ffff */
.L_x_35:
[----:B------:R-:W-:-:S05]  /*1480*/  IMAD R10, R10, 0x4, R1 ;  /* 0x000000040a0a7824 */ /* 0x000fca00078e0201 */
[----:B------:R-:W2:Y:S01]  /*1490*/  LDL R3, [R10] ;  /* 0x000000000a037983 */ /* 0x000ea20000100800 */
[----:B------:R-:W-:Y:S01]  /*14a0*/  IMAD.MOV.U32 R20, RZ, RZ, 0x1 ;  /* 0x00000001ff147424 */ /* 0x000fe200078e00ff */
[----:B--2---:R-:W-:Y:S02]  /*14b0*/  ISETP.NE.AND P0, PT, R3, R4, PT ;  /* 0x000000040300720c */ /* 0x004fe40003f05270 */
[----:B------:R-:W-:-:S11]  /*14c0*/  MOV R3, 0x8 ;  /* 0x0000000800037802 */ /* 0x000fd60000000f00 */
[----:B------:R-:W-:Y:S05]  /*14d0*/  @P0 BRA `(.L_x_33) ;  /* 0x0000000000780947 */ /* 0x000fea0003800000 */
[----:B------:R0:W5:Y:S01]  /*14e0*/  LDL R5, [R1] ;  /* 0x0000000001057983 */ /* 0x0001620000100800 */
[----:B------:R-:W-:-:S07]  /*14f0*/  IMAD.MOV.U32 R2, RZ, RZ, 0x1 ;  /* 0x00000001ff027424 */ /* 0x000fce00078e00ff */
.L_x_43:
[----:B------:R-:W-:-:S05]  /*1500*/  IMAD R3, R2, 0x4, R1 ;  /* 0x0000000402037824 */ /* 0x000fca00078e0201 */
[----:B-----5:R1:W5:Y:S01]  /*1510*/  LDL R19, [R3] ;  /* 0x0000000003137983 */ /* 0x0203620000100800 */
[----:B------:R-:W-:Y:S01]  /*1520*/  SHF.R.U32.HI R4, RZ, 0x1, R4 ;  /* 0x00000001ff047819 */ /* 0x000fe20000011604 */
[----:B------:R-:W-:Y:S01]  /*1530*/  BSSY.RECONVERGENT B5, `(.L_x_40) ;  /* 0x000000e000057945 */ /* 0x000fe20003800200 */
[----:B------:R-:W-:Y:S02]  /*1540*/  HFMA2 R10, -RZ, RZ, 0, 5.9604644775390625e-08 ;  /* 0x00000001ff0a7431 */ /* 0x000fe400000001ff */
[----:B------:R-:W-:-:S13]  /*1550*/  ISETP.NE.AND P0, PT, R5, R4, PT ;  /* 0x000000040500720c */ /* 0x000fda0003f05270 */
[----:B-1----:R-:W-:Y:S05]  /*1560*/  @!P0 BRA `(.L_x_41) ;  /* 0x0000000000288947 */ /* 0x002fea0003800000 */
[----:B------:R-:W-:Y:S02]  /*1570*/  IMAD.MOV.U32 R16, RZ, RZ, RZ ;  /* 0x000000ffff107224 */ /* 0x000fe400078e00ff */
[----:B------:R-:W-:-:S07]  /*1580*/  IMAD.MOV.U32 R10, RZ, RZ, 0x1 ;  /* 0x00000001ff0a7424 */ /* 0x000fce00078e00ff */
.L_x_42:
[----:B-----5:R-:W-:-:S13]  /*1590*/  ISETP.GE.U32.AND P0, PT, R19, R10, PT ;  /* 0x0000000a1300720c */ /* 0x020fda0003f06070 */
[----:B------:R-:W-:Y:S05]  /*15a0*/  @!P0 BRA `(.L_x_41) ;  /* 0x0000000000188947 */ /* 0x000fea0003800000 */
[----:B------:R-:W-:-:S05]  /*15b0*/  IADD3 R16, PT, PT, R16, 0x1, RZ ;  /* 0x0000000110107810 */ /* 0x000fca0007ffe0ff */
[----:B------:R-:W-:-:S06]  /*15c0*/  IMAD R3, R16, 0x4, R1 ;  /* 0x0000000410037824 */ /* 0x000fcc00078e0201 */
[----:B------:R-:W2:Y:S01]  /*15d0*/  LDL R3, [R3] ;  /* 0x0000000003037983 */ /* 0x000ea20000100800 */
[----:B------:R-:W-:Y:S01]  /*15e0*/  IMAD.SHL.U32 R10, R10, 0x2, RZ ;  /* 0x000000020a0a7824 */ /* 0x000fe200078e00ff */
[----:B--2---:R-:W-:-:S13]  /*15f0*/  ISETP.NE.AND P0, PT, R3, R4, PT ;  /* 0x000000040300720c */ /* 0x004fda0003f05270 */
[----:B------:R-:W-:Y:S05]  /*1600*/  @P0 BRA `(.L_x_42) ;  /* 0xfffffffc00e00947 */ /* 0x000fea000383ffff */
.L_x_41:
[----:B------:R-:W-:Y:S05]  /*1610*/  BSYNC.RECONVERGENT B5 ;  /* 0x0000000000057941 */ /* 0x000fea0003800200 */
.L_x_40:
[----:B-----5:R-:W-:Y:S01]  /*1620*/  ISETP.GT.U32.AND P0, PT, R19, R10, PT ;  /* 0x0000000a1300720c */ /* 0x020fe20003f04070 */
[----:B------:R-:W-:Y:S01]  /*1630*/  IMAD.MOV.U32 R20, RZ, RZ, RZ ;  /* 0x000000ffff147224 */ /* 0x000fe200078e00ff */
[----:B------:R-:W-:-:S11]  /*1640*/  MOV R3, RZ ;  /* 0x000000ff00037202 */ /* 0x000fd60000000f00 */
[----:B------:R-:W-:Y:S05]  /*1650*/  @P0 BRA `(.L_x_33) ;  /* 0x0000000000180947 */ /* 0x000fea0003800000 */
[----:B------:R-:W-:Y:S01]  /*1660*/  VIADD R2, R2, 0x1 ;  /* 0x0000000102027836 */ /* 0x000fe20000000000 */
[----:B------:R-:W-:Y:S01]  /*1670*/  ISETP.GE.U32.AND P1, PT, R19, R10, PT ;  /* 0x0000000a1300720c */ /* 0x000fe20003f26070 */
[----:B------:R-:W-:Y:S02]  /*1680*/  HFMA2 R20, -RZ, RZ, 0, 5.9604644775390625e-08 ;  /* 0x00000001ff147431 */ /* 0x000fe400000001ff */
[----:B------:R-:W-:Y:S01]  /*1690*/  IMAD.MOV.U32 R3, RZ, RZ, 0x8 ;  /* 0x00000008ff037424 */ /* 0x000fe200078e00ff */
[----:B------:R-:W-:-:S13]  /*16a0*/  ISETP.GT.U32.AND P0, PT, R2, R9, PT ;  /* 0x000000090200720c */ /* 0x000fda0003f04070 */
[----:B------:R-:W-:Y:S05]  /*16b0*/  @!P0 BRA P1, `(.L_x_43) ;  /* 0xfffffffc00908947 */ /* 0x000fea000083ffff */
.L_x_33:
[----:B------:R-:W-:Y:S05]  /*16c0*/  BSYNC.RECONVERGENT B4 ;  /* 0x0000000000047941 */ /* 0x000fea0003800200 */
.L_x_28:
[----:B------:R-:W-:Y:S01]  /*16d0*/  IMAD.IADD R8, R3, 0x1, R8 ;  /* 0x0000000103087824 */ /* 0x000fe200078e0208 */
[----:B------:R-:W-:Y:S01]  /*16e0*/  IADD3 R7, PT, PT, R7, R20, RZ ;  /* 0x0000001407077210 */ /* 0x000fe20007ffe0ff */
[----:B------:R-:W-:Y:S01]  /*16f0*/  VIADD R11, R11, 0xffffffff ;  /* 0xffffffff0b0b7836 */ /* 0x000fe20000000000 */
[----:B------:R-:W-:Y:S06]  /*1700*/  BRA `(.L_x_23) ;  /* 0x0000000000387947 */ /* 0x000fec0003800000 */
.L_x_27:
[C---:B------:R-:W-:Y:S02]  /*1710*/  LOP3.LUT R21, R25.reuse, R21, RZ, 0xfc, !PT ;  /* 0x0000001519157212 */ /* 0x040fe400078efcff */
[----:B------:R-:W-:Y:S02]  /*1720*/  LOP3.LUT R22, R25, R22, RZ, 0xfc, !PT ;  /* 0x0000001619167212 */ /* 0x000fe400078efcff */
[----:B------:R-:W-:Y:S01]  /*1730*/  MOV R11, R24 ;  /* 0x00000018000b7202 */ /* 0x000fe20000000f00 */
[----:B------:R-:W-:Y:S01]  /*1740*/  IMAD.SHL.U32 R21, R21, 0x2, RZ ;  /* 0x0000000215157824 */ /* 0x000fe200078e00ff */
[----:B------:R-:W-:-:S04]  /*1750*/  SHF.R.U32.HI R22, RZ, 0x1, R22 ;  /* 0x00000001ff167819 */ /* 0x000fc80000011616 */
[----:B------:R-:W-:Y:S02]  /*1760*/  LOP3.LUT R3, R21, R25, R20, 0xfe, !PT ;  /* 0x0000001915037212 */ /* 0x000fe400078efe14 */
[----:B------:R-:W-:Y:S02]  /*1770*/  LOP3.LUT R20, R25, R20, RZ, 0xfc, !PT ;  /* 0x0000001419147212 */ /* 0x000fe400078efcff */
[----:B------:R-:W-:-:S03]  /*1780*/  LOP3.LUT R3, R14, R3, R22, 0x1, !PT ;  /* 0x000000030e037212 */ /* 0x000fc600078e0116 */
[----:B------:R0:W-:Y:S04]  /*1790*/  STS [R5+0x4], R20 ;  /* 0x0000041405007388 */ /* 0x0001e80000000800 */
[----:B------:R0:W-:Y:S04]  /*17a0*/  STS [R16+0x4], R21 ;  /* 0x0000041510007388 */ /* 0x0001e80000000800 */
[----:B------:R0:W-:Y:S04]  /*17b0*/  STS [R19+0x4], R22 ;  /* 0x0000041613007388 */ /* 0x0001e80000000800 */
[----:B------:R0:W-:Y:S01]  /*17c0*/  STS [R4+0x4], R3 ;  /* 0x0000040304007388 */ /* 0x0001e20000000800 */
[----:B------:R-:W-:Y:S05]  /*17d0*/  BRA `(.L_x_23) ;  /* 0x0000000000047947 */ /* 0x000fea0003800000 */
.L_x_26:
[----:B------:R-:W-:-:S07]  /*17e0*/  VIADD R11, R11, 0xffffffff ;  /* 0xffffffff0b0b7836 */ /* 0x000fce0000000000 */
.L_x_23:
[----:B------:R-:W-:Y:S05]  /*17f0*/  BSYNC.RECONVERGENT B0 ;  /* 0x0000000000007941 */ /* 0x000fea0003800200 */
.L_x_22:
[----:B------:R-:W-:-:S13]  /*1800*/  ISETP.GT.AND P0, PT, R11, -0x1, PT ;  /* 0xffffffff0b00780c */ /* 0x000fda0003f04270 */
[----:B------:R-:W-:Y:S05]  /*1810*/  @P0 BRA `(.L_x_44) ;  /* 0xfffffff400140947 */ /* 0x000fea000383ffff */
[----:B------:R-:W-:Y:S05]  /*1820*/  BSYNC.RECONVERGENT B1 ;  /* 0x0000000000017941 */ /* 0x000fea0003800200 */
.L_x_21:
[----:B------:R-:W-:Y:S05]  /*1830*/  BRA `(.L_x_45) ;  /* 0x0000000400647947 */ /* 0x000fea0003800000 */
.L_x_20:
[----:B------:R-:W-:Y:S02]  /*1840*/  HFMA2 R5, -RZ, RZ, 0, 0 ;  /* 0x00000000ff057431 */ /* 0x000fe400000001ff */
[----:B------:R-:W-:Y:S02]  /*1850*/  IMAD.MOV.U32 R8, RZ, RZ, RZ ;  /* 0x000000ffff087224 */ /* 0x000fe400078e00ff */
[----:B---3--:R-:W-:-:S07]  /*1860*/  IMAD.MOV.U32 R7, RZ, RZ, RZ ;  /* 0x000000ffff077224 */ /* 0x008fce00078e00ff */
.L_x_56:
[----:B0-----:R-:W-:Y:S01]  /*1870*/  IMAD R4, R5, 0x4, R0 ;  /* 0x0000000405047824 */ /* 0x001fe200078e0200 */
[----:B------:R-:W-:Y:S04]  /*1880*/  BSSY.RECONVERGENT B0, `(.L_x_46) ;  /* 0x0000052000007945 */ /* 0x000fe80003800200 */
[----:B------:R-:W0:Y:S02]  /*1890*/  LDS R23, [R4] ;  /* 0x0000000004177984 */ /* 0x000e240000000800 */
[----:B0-----:R-:W-:-:S13]  /*18a0*/  ISETP.NE.AND P0, PT, R23, RZ, PT ;  /* 0x000000ff1700720c */ /* 0x001fda0003f05270 */
[----:B------:R-:W-:Y:S05]  /*18b0*/  @!P0 BRA `(.L_x_47) ;  /* 0x0000000400348947 */ /* 0x000fea0003800000 */
[----:B------:R-:W0:Y:S02]  /*18c0*/  LDC.64 R2, c[0x0][0x3b8] ;  /* 0x0000ee00ff027b82 */ /* 0x000e240000000a00 */
[----:B0-----:R-:W2:Y:S01]  /*18d0*/  LDG.E R21, desc[UR8][R2.64] ;  /* 0x0000000802157981 */ /* 0x001ea2000c1e1900 */
[----:B------:R-:W-:Y:S01]  /*18e0*/  MOV R9, 0x400 ;  /* 0x0000040000097802 */ /* 0x000fe20000000f00 */
[----:B------:R-:W-:Y:S01]  /*18f0*/  BSSY.RELIABLE B1, `(.L_x_48) ;  /* 0x000001b000017945 */ /* 0x000fe20003800100 */
[C---:B------:R-:W-:Y:S01]  /*1900*/  IADD3 R22, PT, PT, R5.reuse, UR10, RZ ;  /* 0x0000000a05167c10 */ /* 0x040fe2000fffe0ff */
[----:B------:R-:W0:Y:S02]  /*1910*/  S2R R10, SR_CgaCtaId ;  /* 0x00000000000a7919 */ /* 0x000e240000008800 */
[----:B0-----:R-:W-:Y:S01]  /*1920*/  LEA R9, R10, R9, 0x18 ;  /* 0x000000090a097211 */ /* 0x001fe200078ec0ff */
[----:B------:R-:W-:-:S04]  /*1930*/  IMAD R10, R5, 0x4, R12 ;  /* 0x00000004050a7824 */ /* 0x000fc800078e020c */
[----:B------:R-:W-:Y:S01]  /*1940*/  IMAD R16, R18, 0x28, R9 ;  /* 0x0000002812107824 */ /* 0x000fe200078e0209 */
[----:B------:R-:W-:-:S03]  /*1950*/  LEA R9, R5, R13, 0x2 ;  /* 0x0000000d05097211 */ /* 0x000fc600078e10ff */
[----:B------:R-:W-:Y:S02]  /*1960*/  IMAD R11, R5, 0x4, R16 ;  /* 0x00000004050b7824 */ /* 0x000fe400078e0210 */
[----:B------:R0:W1:Y:S04]  /*1970*/  LDS R15, [R9] ;  /* 0x00000000090f7984 */ /* 0x0000680000000800 */
[----:B------:R0:W3:Y:S04]  /*1980*/  LDS R16, [R10] ;  /* 0x000000000a107984 */ /* 0x0000e80000000800 */
[----:B------:R0:W4:Y:S01]  /*1990*/  LDS R19, [R11] ;  /* 0x000000000b137984 */ /* 0x0001220000000800 */
[----:B--2---:R-:W-:-:S13]  /*19a0*/  ISETP.GE.U32.AND P0, PT, R22, R21, PT ;  /* 0x000000151600720c */ /* 0x004fda0003f06070 */
[----:B01-34-:R-:W-:Y:S05]  /*19b0*/  @!P0 BRA `(.L_x_49) ;  /* 0x0000000000308947 */ /* 0x01bfea0003800000 */
[----:B------:R-:W2:Y:S02]  /*19c0*/  LDG.E R21, desc[UR8][R2.64+0x4] ;  /* 0x0000040802157981 */ /* 0x000ea4000c1e1900 */
[----:B--2---:R-:W-:-:S13]  /*19d0*/  ISETP.NE.AND P0, PT, R22, R21, PT ;  /* 0x000000151600720c */ /* 0x004fda0003f05270 */
[----:B------:R-:W-:Y:S05]  /*19e0*/  @P0 BRA `(.L_x_50) ;  /* 0x00000000002c0947 */ /* 0x000fea0003800000 */
[----:B------:R-:W2:Y:S02]  /*19f0*/  LDG.E R20, desc[UR8][R2.64+0x10] ;  /* 0x0000100802147981 */ /* 0x000ea4000c1e1900 */
[----:B--2---:R-:W-:-:S13]  /*1a00*/  LOP3.LUT P0, R21, R20, RZ, R19, 0xa0, !PT ;  /* 0x000000ff14157212 */ /* 0x004fda000780a013 */
[----:B------:R-:W-:Y:S01]  /*1a10*/  @P0 ISETP.NE.AND P1, PT, R21, R20, PT ;  /* 0x000000141500020c */ /* 0x000fe20003f25270 */
[----:B------:R-:W-:Y:S05]  /*1a20*/  @!P0 BREAK.RELIABLE B1 ;  /* 0x0000000000018942 */ /* 0x000fea0003800100 */
[----:B------:R-:W-:-:S04]  /*1a30*/  @P0 SEL R20, R20, 0xffffffff, P1 ;  /* 0xffffffff14140807 */ /* 0x000fc80000800000 */
[----:B------:R-:W-:Y:S01]  /*1a40*/  @P0 LOP3.LUT R23, R23, R20, RZ, 0xc0, !PT ;  /* 0x0000001417170212 */ /* 0x000fe200078ec0ff */
[----:B------:R-:W-:Y:S06]  /*1a50*/  @P0 BRA `(.L_x_50) ;  /* 0x0000000000100947 */ /* 0x000fec0003800000 */
[----:B------:R-:W-:Y:S01]  /*1a60*/  VIADD R5, R5, 0xffffffff ;  /* 0xffffffff05057836 */ /* 0x000fe20000000000 */
[----:B------:R-:W-:Y:S06]  /*1a70*/  BRA `(.L_x_51) ;  /* 0x0000000000c87947 */ /* 0x000fec0003800000 */
.L_x_49:
[----:B------:R-:W2:Y:S02]  /*1a80*/  LDG.E R20, desc[UR8][R2.64+0x10] ;  /* 0x0000100802147981 */ /* 0x000ea4000c1e1900 */
[----:B--2---:R-:W-:-:S07]  /*1a90*/  LOP3.LUT R23, R23, R20, RZ, 0x30, !PT ;  /* 0x0000001417177212 */ /* 0x004fce00078e30ff */
.L_x_50:
[----:B------:R-:W-:Y:S05]  /*1aa0*/  BSYNC.RELIABLE B1 ;  /* 0x0000000000017941 */ /* 0x000fea0003800100 */
.L_x_48:
[----:B------:R-:W-:Y:S01]  /*1ab0*/  IMAD.MOV R20, RZ, RZ, -R23 ;  /* 0x000000ffff147224 */ /* 0x000fe200078e0a17 */
[----:B------:R-:W-:-:S04]  /*1ac0*/  LEA R21, R22, R1, 0x2 ;  /* 0x0000000116157211 */ /* 0x000fc800078e10ff */
[----:B------:R-:W-:-:S04]  /*1ad0*/  LOP3.LUT R20, R23, R20, RZ, 0xc0, !PT ;  /* 0x0000001417147212 */ /* 0x000fc800078ec0ff */
[----:B------:R-:W-:Y:S01]  /*1ae0*/  LOP3.LUT R25, R23, R20, RZ, 0x3c, !PT ;  /* 0x0000001417197212 */ /* 0x000fe200078e3cff */
[----:B------:R0:W-:Y:S01]  /*1af0*/  STL [R21], R20 ;  /* 0x0000001415007387 */ /* 0x0001e20000100800 */
[----:B------:R-:W-:-:S03]  /*1b00*/  LOP3.LUT P0, RZ, R20, R14, RZ, 0x30, !PT ;  /* 0x0000000e14ff7212 */ /* 0x000fc600078030ff */
[----:B------:R0:W-:Y:S10]  /*1b10*/  STS [R4], R25 ;  /* 0x0000001904007388 */ /* 0x0001f40000000800 */
[----:B0-----:R-:W-:Y:S05]  /*1b20*/  @!P0 BRA `(.L_x_52) ;  /* 0x0000000000908947 */ /* 0x001fea0003800000 */
[----:B------:R-:W-:-:S05]  /*1b30*/  VIADD R21, R5, 0x1 ;  /* 0x0000000105157836 */ /* 0x000fca0000000000 */
[----:B------:R-:W-:-:S13]  /*1b40*/  ISETP.NE.AND P0, PT, R21, UR11, PT ;  /* 0x0000000b15007c0c */ /* 0x000fda000bf05270 */
[----:B------:R-:W-:Y:S05]  /*1b50*/  @!P0 BRA `(.L_x_53) ;  /* 0x0000000000348947 */ /* 0x000fea0003800000 */
[C---:B------:R-:W-:Y:S02]  /*1b60*/  LOP3.LUT R15, R20.reuse, R15, RZ, 0xfc, !PT ;  /* 0x0000000f140f7212 */ /* 0x040fe400078efcff */
[----:B------:R-:W-:-:S03]  /*1b70*/  LOP3.LUT R16, R20, R16, RZ, 0xfc, !PT ;  /* 0x0000001014107212 */ /* 0x000fc600078efcff */
[----:B------:R-:W-:Y:S01]  /*1b80*/  IMAD.SHL.U32 R2, R15, 0x2, RZ ;  /* 0x000000020f027824 */ /* 0x000fe200078e00ff */
[----:B------:R-:W-:-:S04]  /*1b90*/  SHF.R.U32.HI R3, RZ, 0x1, R16 ;  /* 0x00000001ff037819 */ /* 0x000fc80000011610 */
[----:B------:R-:W-:Y:S02]  /*1ba0*/  LOP3.LUT R5, R2, R20, R19, 0xfe, !PT ;  /* 0x0000001402057212 */ /* 0x000fe400078efe13 */
[----:B------:R-:W-:Y:S02]  /*1bb0*/  LOP3.LUT R20, R20, R19, RZ, 0xfc, !PT ;  /* 0x0000001314147212 */ /* 0x000fe400078efcff */
[----:B------:R-:W-:Y:S02]  /*1bc0*/  LOP3.LUT R15, R14, R5, R3, 0x1, !PT ;  /* 0x000000050e0f7212 */ /* 0x000fe400078e0103 */
[----:B------:R-:W-:Y:S01]  /*1bd0*/  MOV R5, R21 ;  /* 0x0000001500057202 */ /* 0x000fe20000000f00 */
[----:B------:R0:W-:Y:S04]  /*1be0*/  STS [R11+0x4], R20 ;  /* 0x000004140b007388 */ /* 0x0001e80000000800 */
[----:B------:R0:W-:Y:S04]  /*1bf0*/  STS [R9+0x4], R2 ;  /* 0x0000040209007388 */ /* 0x0001e80000000800 */
[----:B------:R0:W-:Y:S04]  /*1c00*/  STS [R10+0x4], R3 ;  /* 0x000004030a007388 */ /* 0x0001e80000000800 */
[----:B------:R0:W-:Y:S01]  /*1c10*/  STS [R4+0x4], R15 ;  /* 0x0000040f04007388 */ /* 0x0001e20000000800 */
[----:B------:R-:W-:Y:S05]  /*1c20*/  BRA `(.L_x_51) ;  /* 0x00000000005c7947 */ /* 0x000fea0003800000 */
.L_x_53:
[----:B------:R-:W2:Y:S02]  /*1c30*/  LDG.E R4, desc[UR8][R2.64+0x14] ;  /* 0x0000140802047981 */ /* 0x000ea4000c1e1900 */
[----:B--2---:R-:W-:-:S13]  /*1c40*/  LOP3.LUT P0, RZ, R4, R23, RZ, 0xc0, !PT ;  /* 0x0000001704ff7212 */ /* 0x004fda000780c0ff */
[----:B------:R-:W-:Y:S05]  /*1c50*/  @P0 BRA `(.L_x_51) ;  /* 0x0000000000500947 */ /* 0x000fea0003800000 */
[----:B------:R-:W2:Y:S02]  /*1c60*/  LDG.E R4, desc[UR8][R2.64+0x4] ;  /* 0x0000040802047981 */ /* 0x000ea4000c1e1900 */
[----:B--2---:R-:W-:-:S06]  /*1c70*/  IMAD R4, R4, 0x4, R1 ;  /* 0x0000000404047824 */ /* 0x004fcc00078e0201 */
[----:B------:R-:W2:Y:S01]  /*1c80*/  LDL R4, [R4] ;  /* 0x0000000004047983 */ /* 0x000ea20000100800 */
[----:B------:R-:W-:Y:S01]  /*1c90*/  BSSY.RECONVERGENT B1, `(.L_x_54) ;  /* 0x000000a000017945 */ /* 0x000fe20003800200 */
[----:B------:R-:W-:Y:S02]  /*1ca0*/  HFMA2 R9, -RZ, RZ, 0, 1.1920928955078125e-07 ;  /* 0x00000002ff097431 */ /* 0x000fe400000001ff */
[----:B------:R-:W-:Y:S01]  /*1cb0*/  VIADD R7, R7, 0x1 ;  /* 0x0000000107077836 */ /* 0x000fe20000000000 */
[----:B--2---:R-:W-:-:S13]  /*1cc0*/  ISETP.NE.AND P0, PT, R4, 0x1, PT ;  /* 0x000000010400780c */ /* 0x004fda0003f05270 */
[----:B------:R-:W-:Y:S05]  /*1cd0*/  @!P0 BRA `(.L_x_55) ;  /* 0x0000000000148947 */ /* 0x000fea0003800000 */
[----:B------:R-:W2:Y:S04]  /*1ce0*/  LDG.E R3, desc[UR8][R2.64+0xc] ;  /* 0x00000c0802037981 */ /* 0x000ea8000c1e1900 */
[----:B------:R-:W2:Y:S01]  /*1cf0*/  LDL R4, [R6] ;  /* 0x0000000006047983 */ /* 0x000ea20000100800 */
[----:B------:R-:W-:Y:S01]  /*1d00*/  IMAD.MOV.U32 R9, RZ, RZ, 0x8 ;  /* 0x00000008ff097424 */ /* 0x000fe200078e00ff */
[----:B--2---:R-:W-:-:S04]  /*1d10*/  ISETP.NE.AND P0, PT, R4, R3, PT ;  /* 0x000000030400720c */ /* 0x004fc80003f05270 */
[----:B------:R-:W-:-:S09]  /*1d20*/  SEL R9, R9, 0x4, P0 ;  /* 0x0000000409097807 */ /* 0x000fd20000000000 */
.L_x_55:
[----:B------:R-:W-:Y:S05]  /*1d30*/  BSYNC.RECONVERGENT B1 ;  /* 0x0000000000017941 */ /* 0x000fea0003800200 */
.L_x_54:
[----:B------:R-:W-:Y:S01]  /*1d40*/  VIADD R5, R5, 0xffffffff ;  /* 0xffffffff05057836 */ /* 0x000fe20000000000 */
[----:B------:R-:W-:Y:S01]  /*1d50*/  IADD3 R8, PT, PT, R9, R8, RZ ;  /* 0x0000000809087210 */ /* 0x000fe20007ffe0ff */
[----:B------:R-:W-:Y:S06]  /*1d60*/  BRA `(.L_x_51) ;  /* 0x00000000000c7947 */ /* 0x000fec0003800000 */
.L_x_52:
[----:B------:R-:W-:Y:S01]  /*1d70*/  VIADD R5, R5, 0xffffffff ;  /* 0xffffffff05057836 */ /* 0x000fe20000000000 */
[----:B------:R-:W-:Y:S06]  /*1d80*/  BRA `(.L_x_51) ;  /* 0x0000000000047947 */ /* 0x000fec0003800000 */
.L_x_47:
[----:B------:R-:W-:-:S07]  /*1d90*/  VIADD R5, R5, 0xffffffff ;  /* 0xffffffff05057836 */ /* 0x000fce0000000000 */
.L_x_51:
[----:B------:R-:W-:Y:S05]  /*1da0*/  BSYNC.RECONVERGENT B0 ;  /* 0x0000000000007941 */ /* 0x000fea0003800200 */
.L_x_46:
[----:B------:R-:W-:-:S13]  /*1db0*/  ISETP.GT.AND P0, PT, R5, -0x1, PT ;  /* 0xffffffff0500780c */ /* 0x000fda0003f04270 */
[----:B------:R-:W-:Y:S05]  /*1dc0*/  @P0 BRA `(.L_x_56) ;  /* 0xfffffff800a80947 */ /* 0x000fea000383ffff */
.L_x_45:
[----:B------:R-:W-:Y:S05]  /*1dd0*/  BSYNC.RECONVERGENT B2 ;  /* 0x0000000000027941 */ /* 0x000fea0003800200 */
.L_x_19:
[----:B------:R-:W1:Y:S01]  /*1de0*/  S2UR UR5, SR_CgaCtaId ;  /* 0x00000000000579c3 */ /* 0x000e620000008800 */
[----:B------:R-:W-:Y:S02]  /*1df0*/  UMOV UR4, 0x400 ;  /* 0x0000040000047882 */ /* 0x000fe40000000000 */
[----:B------:R-:W-:Y:S02]  /*1e00*/  UIADD3 UR6, UPT, UPT, UR4, 0x3c00, URZ ;  /* 0x00003c0004067890 */ /* 0x000fe4000fffe0ff */
[----:B------:R-:W-:Y:S02]  /*1e10*/  UIADD3 UR4, UPT, UPT, UR4, 0x3d80, URZ ;  /* 0x00003d8004047890 */ /* 0x000fe4000fffe0ff */
[----:B-1----:R-:W-:Y:S02]  /*1e20*/  ULEA UR6, UR5, UR6, 0x18 ;  /* 0x0000000605067291 */ /* 0x002fe4000f8ec0ff */
[----:B------:R-:W-:-:S04]  /*1e30*/  ULEA UR4, UR5, UR4, 0x18 ;  /* 0x0000000405047291 */ /* 0x000fc8000f8ec0ff */
[C---:B0-----:R-:W-:Y:S02]  /*1e40*/  LEA R3, R18.reuse, UR6, 0x2 ;  /* 0x0000000612037c11 */ /* 0x041fe4000f8e10ff */
[----:B------:R-:W-:-:S03]  /*1e50*/  LEA R0, R18, UR4, 0x2 ;  /* 0x0000000412007c11 */ /* 0x000fc6000f8e10ff */
[----:B------:R0:W-:Y:S04]  /*1e60*/  STS [R3], R8 ;  /* 0x0000000803007388 */ /* 0x0001e80000000800 */
[----:B------:R0:W-:Y:S01]  /*1e70*/  STS [R0], R7 ;  /* 0x0000000700007388 */ /* 0x0001e20000000800 */
[----:B------:R-:W-:Y:S05]  /*1e80*/  BRA `(.L_x_57) ;  /* 0x0000000000287947 */ /* 0x000fea0003800000 */
.L_x_12:
[----:B------:R-:W1:Y:S01]  /*1e90*/  S2UR UR5, SR_CgaCtaId ;  /* 0x00000000000579c3 */ /* 0x000e620000008800 */
[----:B------:R-:W-:Y:S02]  /*1ea0*/  UMOV UR4, 0x400 ;  /* 0x0000040000047882 */ /* 0x000fe40000000000 */
[----:B------:R-:W-:Y:S02]  /*1eb0*/  UIADD3 UR6, UPT, UPT, UR4, 0x3c00, URZ ;  /* 0x00003c0004067890 */ /* 0x000fe4000fffe0ff */
[----:B------:R-:W-:Y:S02]  /*1ec0*/  UIADD3 UR4, UPT, UPT, UR4, 0x3d80, URZ ;  /* 0x00003d8004047890 */ /* 0x000fe4000fffe0ff */
[----:B-1----:R-:W-:Y:S02]  /*1ed0*/  ULEA UR6, UR5, UR6, 0x18 ;  /* 0x0000000605067291 */ /* 0x002fe4000f8ec0ff */
[----:B------:R-:W-:-:S04]  /*1ee0*/  ULEA UR4, UR5, UR4, 0x18 ;  /* 0x0000000405047291 */ /* 0x000fc8000f8ec0ff */
[C---:B------:R-:W-:Y:S02]  /*1ef0*/  LEA R2, R18.reuse, UR6, 0x2 ;  /* 0x0000000612027c11 */ /* 0x040fe4000f8e10ff */
[----:B0-----:R-:W-:-:S03]  /*1f00*/  LEA R0, R18, UR4, 0x2 ;  /* 0x0000000412007c11 */ /* 0x001fc6000f8e10ff */
[----:B------:R1:W-:Y:S04]  /*1f10*/  STS [R2], RZ ;  /* 0x000000ff02007388 */ /* 0x0003e80000000800 */
[----:B------:R1:W-:Y:S02]  /*1f20*/  STS [R0], RZ ;  /* 0x000000ff00007388 */ /* 0x0003e40000000800 */
.L_x_57:
[----:B------:R-:W-:Y:S05]  /*1f30*/  BSYNC.RECONVERGENT B3 ;  /* 0x0000000000037941 */ /* 0x000fea0003800200 */
.L_x_11:
[----:B------:R-:W-:Y:S05]  /*1f40*/  WARPSYNC.ALL ;  /* 0x0000000000007948 */ /* 0x000fea0003800000 */
[----:B------:R-:W2:Y:S08]  /*1f50*/  S2UR UR5, SR_CgaCtaId ;  /* 0x00000000000579c3 */ /* 0x000eb00000008800 */
[----:B------:R-:W-:Y:S01]  /*1f60*/  BAR.SYNC.DEFER_BLOCKING 0x0 ;  /* 0x0000000000007b1d */ /* 0x000fe20000010000 */
[----:B------:R-:W-:-:S02]  /*1f70*/  LOP3.LUT P1, RZ, R18, 0x3e0, RZ, 0xc0, !PT ;  /* 0x000003e012ff7812 */ /* 0x000fc4000782c0ff */
[----:B------:R-:W-:-:S03]  /*1f80*/  ISETP.GT.U32.AND P0, PT, R18, 0x1f, PT ;  /* 0x0000001f1200780c */ /* 0x000fc60003f04070 */
[----:B------:R-:W-:Y:S01]  /*1f90*/  UMOV UR4, 0x400 ;  /* 0x0000040000047882 */ /* 0x000fe20000000000 */
[----:B------:R-:W-:Y:S01]  /*1fa0*/  BSSY.RECONVERGENT B0, `(.L_x_58) ;  /* 0x000004c000007945 */ /* 0x000fe20003800200 */
[----:B------:R-:W-:Y:S02]  /*1fb0*/  UIADD3 UR6, UPT, UPT, UR4, 0x3c00, URZ ;  /* 0x00003c0004067890 */ /* 0x000fe4000fffe0ff */
[----:B------:R-:W-:Y:S02]  /*1fc0*/  UIADD3 UR4, UPT, UPT, UR4, 0x3d80, URZ ;  /* 0x00003d8004047890 */ /* 0x000fe4000fffe0ff */
[----:B--2---:R-:W-:Y:S02]  /*1fd0*/  ULEA UR6, UR5, UR6, 0x18 ;  /* 0x0000000605067291 */ /* 0x004fe4000f8ec0ff */
[----:B------:R-:W-:-:S04]  /*1fe0*/  ULEA UR4, UR5, UR4, 0x18 ;  /* 0x0000000405047291 */ /* 0x000fc8000f8ec0ff */
[----:B01----:R-:W-:-:S05]  /*1ff0*/  LEA R0, R18, UR6, 0x2 ;  /* 0x0000000612007c11 */ /* 0x003fca000f8e10ff */
[----:B------:R-:W-:Y:S04]  /*2000*/  @!P1 LDS R2, [R0+0x100] ;  /* 0x0001000000029984 */ /* 0x000fe80000000800 */
[----:B------:R-:W0:Y:S02]  /*2010*/  @!P1 LDS R3, [R0] ;  /* 0x0000000000039984 */ /* 0x000e240000000800 */
[----:B0-----:R-:W-:Y:S02]  /*2020*/  @!P1 IADD3 R3, PT, PT, R2, R3, RZ ;  /* 0x0000000302039210 */ /* 0x001fe40007ffe0ff */
[----:B------:R-:W-:-:S03]  /*2030*/  LEA R2, R18, UR4, 0x2 ;  /* 0x0000000412027c11 */ /* 0x000fc6000f8e10ff */
[----:B------:R-:W-:Y:S04]  /*2040*/  @!P1 STS [R0], R3 ;  /* 0x0000000300009388 */ /* 0x000fe80000000800 */
[----:B------:R-:W-:Y:S04]  /*2050*/  @!P1 LDS R4, [R2+0x100] ;  /* 0x0001000002049984 */ /* 0x000fe80000000800 */
[----:B------:R-:W0:Y:S02]  /*2060*/  @!P1 LDS R5, [R2] ;  /* 0x0000000002059984 */ /* 0x000e240000000800 */
[----:B0-----:R-:W-:-:S05]  /*2070*/  @!P1 IMAD.IADD R5, R4, 0x1, R5 ;  /* 0x0000000104059824 */ /* 0x001fca00078e0205 */
[----:B------:R-:W-:Y:S01]  /*2080*/  @!P1 STS [R2], R5 ;  /* 0x0000000502009388 */ /* 0x000fe20000000800 */
[----:B------:R-:W-:-:S03]  /*2090*/  NOP ;  /* 0x0000000000007918 */ /* 0x000fc60000000000 */
[----:B------:R-:W-:Y:S01]  /*20a0*/  @!P0 LDS R4, [R0+0x80] ;  /* 0x0000800000048984 */ /* 0x000fe20000000800 */
[----:B------:R-:W-:-:S03]  /*20b0*/  ISETP.GT.U32.AND P1, PT, R18, 0xf, PT ;  /* 0x0000000f1200780c */ /* 0x000fc60003f24070 */
[----:B------:R-:W0:Y:S02]  /*20c0*/  @!P0 LDS R7, [R0] ;  /* 0x0000000000078984 */ /* 0x000e240000000800 */
[----:B0-----:R-:W-:-:S05]  /*20d0*/  @!P0 IMAD.IADD R7, R4, 0x1, R7 ;  /* 0x0000000104078824 */ /* 0x001fca00078e0207 */
[----:B------:R-:W-:Y:S04]  /*20e0*/  @!P0 STS [R0], R7 ;  /* 0x0000000700008388 */ /* 0x000fe80000000800 */
[----:B------:R-:W-:Y:S04]  /*20f0*/  @!P0 LDS R3, [R2+0x80] ;  /* 0x0000800002038984 */ /* 0x000fe80000000800 */
[----:B------:R-:W0:Y:S02]  /*2100*/  @!P0 LDS R4, [R2] ;  /* 0x0000000002048984 */ /* 0x000e240000000800 */
[----:B0-----:R-:W-:-:S05]  /*2110*/  @!P0 IADD3 R3, PT, PT, R3, R4, RZ ;  /* 0x0000000403038210 */ /* 0x001fca0007ffe0ff */
        /* <DEDUP_REMOVED lines=15> */
[----:B0-----:R-:W-:-:S05]  /*2210*/  @!P0 IADD3 R3, PT, PT, R3, R4, RZ ;  /* 0x0000000403038210 */ /* 0x001fca0007ffe0ff */
        /* <DEDUP_REMOVED lines=17> */
[----:B------:R-:W-:-:S03]  /*2330*/  ISETP.NE.AND P1, PT, R18, RZ, PT ;  /* 0x000000ff1200720c */ /* 0x000fc60003f25270 */
[----:B------:R-:W0:Y:S02]  /*2340*/  @!P0 LDS R5, [R0] ;  /* 0x0000000000058984 */ /* 0x000e240000000800 */
[----:B0-----:R-:W-:-:S05]  /*2350*/  @!P0 IMAD.IADD R5, R4, 0x1, R5 ;  /* 0x0000000104058824 */ /* 0x001fca00078e0205 */
[----:B------:R-:W-:Y:S04]  /*2360*/  @!P0 STS [R0], R5 ;  /* 0x0000000500008388 */ /* 0x000fe80000000800 */
[----:B------:R-:W-:Y:S04]  /*2370*/  @!P0 LDS R4, [R2+0x8] ;  /* 0x0000080002048984 */ /* 0x000fe80000000800 */
[----:B------:R-:W0:Y:S02]  /*2380*/  @!P0 LDS R7, [R2] ;  /* 0x0000000002078984 */ /* 0x000e240000000800 */
[----:B0-----:R-:W-:-:S05]  /*2390*/  @!P0 IMAD.IADD R7, R4, 0x1, R7 ;  /* 0x0000000104078824 */ /* 0x001fca00078e0207 */
[----:B------:R0:W-:Y:S01]  /*23a0*/  @!P0 STS [R2], R7 ;  /* 0x0000000702008388 */ /* 0x0001e20000000800 */
[----:B------:R-:W-:Y:S01]  /*23b0*/  NOP ;  /* 0x0000000000007918 */ /* 0x000fe20000000000 */
[----:B------:R-:W-:Y:S05]  /*23c0*/  @P1 BRA `(.L_x_59) ;  /* 0x0000000000241947 */ /* 0x000fea0003800000 */
[----:B------:R-:W1:Y:S01]  /*23d0*/  S2UR UR5, SR_CgaCtaId ;  /* 0x00000000000579c3 */ /* 0x000e620000008800 */
[----:B------:R-:W-:Y:S02]  /*23e0*/  UMOV UR4, 0x400 ;  /* 0x0000040000047882 */ /* 0x000fe40000000000 */
[----:B-1----:R-:W-:-:S09]  /*23f0*/  ULEA UR4, UR5, UR4, 0x18 ;  /* 0x0000000405047291 */ /* 0x002fd2000f8ec0ff */
[----:B0-----:R-:W0:Y:S04]  /*2400*/  LDS.64 R2, [UR4+0x3c00] ;  /* 0x003c0004ff027984 */ /* 0x001e280008000a00 */
[----:B------:R-:W1:Y:S01]  /*2410*/  LDS.64 R4, [UR4+0x3d80] ;  /* 0x003d8004ff047984 */ /* 0x000e620008000a00 */
[----:B0-----:R-:W-:Y:S01]  /*2420*/  IADD3 R0, PT, PT, R3, R2, RZ ;  /* 0x0000000203007210 */ /* 0x001fe20007ffe0ff */
[----:B-1----:R-:W-:-:S04]  /*2430*/  IMAD.IADD R2, R5, 0x1, R4 ;  /* 0x0000000105027824 */ /* 0x002fc800078e0204 */
[----:B------:R1:W-:Y:S04]  /*2440*/  STS [UR4+0x3c00], R0 ;  /* 0x003c0000ff007988 */ /* 0x0003e80008000804 */
[----:B------:R1:W-:Y:S02]  /*2450*/  STS [UR4+0x3d80], R2 ;  /* 0x003d8002ff007988 */ /* 0x0003e40008000804 */
.L_x_59:
[----:B------:R-:W-:Y:S05]  /*2460*/  BSYNC.RECONVERGENT B0 ;  /* 0x0000000000007941 */ /* 0x000fea0003800200 */
.L_x_58:
[----:B------:R-:W-:Y:S01]  /*2470*/  NOP ;  /* 0x0000000000007918 */ /* 0x000fe20000000000 */
[----:B------:R-:W-:Y:S05]  /*2480*/  @P1 EXIT ;  /* 0x000000000000194d */ /* 0x000fea0003800000 */
[----:B------:R-:W2:Y:S01]  /*2490*/  S2UR UR5, SR_CgaCtaId ;  /* 0x00000000000579c3 */ /* 0x000ea20000008800 */
[----:B------:R-:W-:-:S07]  /*24a0*/  UMOV UR4, 0x400 ;  /* 0x0000040000047882 */ /* 0x000fce0000000000 */
[----:B01----:R-:W0:Y:S08]  /*24b0*/  LDC.64 R2, c[0x0][0x388] ;  /* 0x0000e200ff027b82 */ /* 0x003e300000000a00 */
[----:B------:R-:W1:Y:S01]  /*24c0*/  LDC.64 R4, c[0x0][0x390] ;  /* 0x0000e400ff047b82 */ /* 0x000e620000000a00 */
[----:B--2---:R-:W-:Y:S01]  /*24d0*/  ULEA UR4, UR5, UR4, 0x18 ;  /* 0x0000000405047291 */ /* 0x004fe2000f8ec0ff */
[----:B0-----:R-:W-:-:S08]  /*24e0*/  IMAD.WIDE.U32 R2, R17, 0x4, R2 ;  /* 0x0000000411027825 */ /* 0x001fd000078e0002 */
[----:B------:R-:W0:Y:S04]  /*24f0*/  LDS R7, [UR4+0x3c00] ;  /* 0x003c0004ff077984 */ /* 0x000e280008000800 */
[----:B------:R-:W2:Y:S01]  /*2500*/  LDS R9, [UR4+0x3d80] ;  /* 0x003d8004ff097984 */ /* 0x000ea20008000800 */
[----:B-1----:R-:W-:-:S03]  /*2510*/  IMAD.WIDE.U32 R4, R17, 0x4, R4 ;  /* 0x0000000411047825 */ /* 0x002fc600078e0004 */
[----:B0-----:R-:W-:Y:S04]  /*2520*/  STG.E desc[UR8][R2.64], R7 ;  /* 0x0000000702007986 */ /* 0x001fe8000c101908 */
[----:B--2---:R-:W-:Y:S01]  /*2530*/  STG.E desc[UR8][R4.64], R9 ;  /* 0x0000000904007986 */ /* 0x004fe2000c101908 */
[----:B------:R-:W-:Y:S05]  /*2540*/  EXIT ;  /* 0x000000000000794d */ /* 0x000fea0003800000 */
.L_x_60:
        /* <DEDUP_REMOVED lines=11> */
.L_x_62:


//--------------------- .nv.shared._Z23BitBoard_cuda_kernel_b1jjPjS_mjP4condP5local --------------------------
	.section	.nv.shared._Z23BitBoard_cuda_kernel_b1jjPjS_mjP4condP5local,"aw",@nobits
	.sectionflags	@""
	.align	4
.nv.shared._Z23BitBoard_cuda_kernel_b1jjPjS_mjP4condP5local:
	.zero		17152


//--------------------- .nv.shared.reserved.0     --------------------------
	.section	.nv.shared.reserved.0,"aw",@nobits
	.weak		__nv_reservedSMEM_offset_0_alias
	.size		__nv_reservedSMEM_offset_0_alias, 0, 64
	.other		__nv_reservedSMEM_offset_0_alias,@"STO_CUDA_RESERVED_SHARED STV_DEFAULT"
__nv_reservedSMEM_offset_0_alias:
	.zero		0
	.zero		64


//--------------------- .nv.global                --------------------------
	.section	.nv.global,"aw",@nobits
	.align	8
.nv.global:
	.type		dlocal,@object
	.size		dlocal,(.L_0 - dlocal)
dlocal:
	.zero		280
.L_0:


//--------------------- .nv.shared._Z23BitBoard_cuda_kernel_b2jjPjS_mS_jP4condP5local --------------------------
	.section	.nv.shared._Z23BitBoard_cuda_kernel_b2jjPjS_mS_jP4condP5local,"aw",@nobits
	.sectionflags	@""
	.align	4
.nv.shared._Z23BitBoard_cuda_kernel_b2jjPjS_mS_jP4condP5local:
	.zero		17152


//--------------------- .nv.constant0._Z23BitBoard_cuda_kernel_b1jjPjS_mjP4condP5local --------------------------
	.section	.nv.constant0._Z23BitBoard_cuda_kernel_b1jjPjS_mjP4condP5local,"a",@progbits
	.sectionflags	@""
	.align	4
.nv.constant0._Z23BitBoard_cuda_kernel_b1jjPjS_mjP4condP5local:
	.zero		952


//--------------------- .nv.constant0._Z23BitBoard_cuda_kernel_b2jjPjS_mS_jP4condP5local --------------------------
	.section	.nv.constant0._Z23BitBoard_cuda_kernel_b2jjPjS_mS_jP4condP5local,"a",@progbits
	.sectionflags	@""
	.align	4
.nv.constant0._Z23BitBoard_cuda_kernel_b2jjPjS_mS_jP4condP5local:
	.zero		960


//--------------------- SYMBOLS --------------------------

	.type		.nv.reservedSmem.offset0,@object
	.size		.nv.reservedSmem.offset0,0x4
	.type		.nv.reservedSmem.cap,@object
	.size		.nv.reservedSmem.cap,0x4
